//
// Generated by NVIDIA NVVM Compiler
//
// Compiler Build ID: CL-36424714
// Cuda compilation tools, release 13.0, V13.0.88
// Based on NVVM 20.0.0
//

.version 9.0
.target sm_100
.address_size 64

	// .globl	vanity_search
.const .align 8 .b8 RC[192] = {1, 0, 0, 0, 0, 0, 0, 0, 130, 128, 0, 0, 0, 0, 0, 0, 138, 128, 0, 0, 0, 0, 0, 128, 0, 128, 0, 128, 0, 0, 0, 128, 139, 128, 0, 0, 0, 0, 0, 0, 1, 0, 0, 128, 0, 0, 0, 0, 129, 128, 0, 128, 0, 0, 0, 128, 9, 128, 0, 0, 0, 0, 0, 128, 138, 0, 0, 0, 0, 0, 0, 0, 136, 0, 0, 0, 0, 0, 0, 0, 9, 128, 0, 128, 0, 0, 0, 0, 10, 0, 0, 128, 0, 0, 0, 0, 139, 128, 0, 128, 0, 0, 0, 0, 139, 0, 0, 0, 0, 0, 0, 128, 137, 128, 0, 0, 0, 0, 0, 128, 3, 128, 0, 0, 0, 0, 0, 128, 2, 128, 0, 0, 0, 0, 0, 128, 128, 0, 0, 0, 0, 0, 0, 128, 10, 128, 0, 0, 0, 0, 0, 0, 10, 0, 0, 128, 0, 0, 0, 128, 129, 128, 0, 128, 0, 0, 0, 128, 128, 128, 0, 0, 0, 0, 0, 128, 1, 0, 0, 128, 0, 0, 0, 0, 8, 128, 0, 128, 0, 0, 0, 128};
.const .align 4 .u32 mixConstant = -1640531527;

.visible .entry vanity_search(
	.param .u64 .ptr .align 1 vanity_search_param_0,
	.param .u64 .ptr .align 1 vanity_search_param_1,
	.param .u64 .ptr .align 1 vanity_search_param_2,
	.param .u64 .ptr .align 1 vanity_search_param_3,
	.param .u64 .ptr .align 1 vanity_search_param_4,
	.param .u64 .ptr .align 1 vanity_search_param_5,
	.param .u64 .ptr .align 1 vanity_search_param_6
)
{
	.local .align 16 .b8 	__local_depot0[432];
	.reg .b64 	%SP;
	.reg .b64 	%SPL;
	.reg .pred 	%p<11>;
	.reg .b16 	%rs<56>;
	.reg .b32 	%r<413>;
	.reg .b64 	%rd<281>;

	mov.u64 	%SPL, __local_depot0;
	ld.param.u64 	%rd76, [vanity_search_param_0];
	ld.param.u64 	%rd79, [vanity_search_param_3];
	ld.param.u64 	%rd80, [vanity_search_param_4];
	ld.param.u64 	%rd82, [vanity_search_param_6];
	cvta.to.global.u64 	%rd83, %rd82;
	add.u64 	%rd1, %SPL, 0;
	add.u64 	%rd2, %SPL, 144;
	add.u64 	%rd3, %SPL, 400;
	atom.global.or.b32 	%r6, [%rd83], 0;
	setp.ne.s32 	%p1, %r6, 0;
	@%p1 bra 	$L__BB0_11;
	mov.u32 	%r7, %tid.x;
	mov.u32 	%r8, %ntid.x;
	mov.u32 	%r9, %ctaid.x;
	mad.lo.s32 	%r10, %r9, %r8, %r7;
	cvta.to.global.u64 	%rd88, %rd79;
	cvta.to.global.u64 	%rd89, %rd76;
	cvta.to.global.u64 	%rd90, %rd80;
	ld.global.u8 	%r11, [%rd90];
	ld.global.u8 	%rs35, [%rd90+1];
	mul.wide.u16 	%r12, %rs35, 256;
	or.b32  	%r13, %r12, %r11;
	ld.global.u8 	%r14, [%rd90+2];
	shl.b32 	%r15, %r14, 16;
	or.b32  	%r16, %r13, %r15;
	ld.global.u8 	%r17, [%rd90+3];
	shl.b32 	%r18, %r17, 24;
	or.b32  	%r19, %r16, %r18;
	ld.global.u8 	%r20, [%rd90+4];
	ld.global.u8 	%rs36, [%rd90+5];
	mul.wide.u16 	%r21, %rs36, 256;
	or.b32  	%r22, %r21, %r20;
	ld.global.u8 	%r23, [%rd90+6];
	shl.b32 	%r24, %r23, 16;
	or.b32  	%r25, %r22, %r24;
	ld.global.u8 	%r26, [%rd90+7];
	shl.b32 	%r27, %r26, 24;
	or.b32  	%r28, %r25, %r27;
	ld.global.u8 	%r29, [%rd90+8];
	ld.global.u8 	%rs37, [%rd90+9];
	mul.wide.u16 	%r30, %rs37, 256;
	or.b32  	%r31, %r30, %r29;
	ld.global.u8 	%r32, [%rd90+10];
	shl.b32 	%r33, %r32, 16;
	or.b32  	%r34, %r31, %r33;
	ld.global.u8 	%r35, [%rd90+11];
	shl.b32 	%r36, %r35, 24;
	or.b32  	%r37, %r34, %r36;
	ld.global.u8 	%r38, [%rd90+12];
	ld.global.u8 	%rs38, [%rd90+13];
	mul.wide.u16 	%r39, %rs38, 256;
	or.b32  	%r40, %r39, %r38;
	ld.global.u8 	%r41, [%rd90+14];
	shl.b32 	%r42, %r41, 16;
	or.b32  	%r43, %r40, %r42;
	ld.global.u8 	%r44, [%rd90+15];
	shl.b32 	%r45, %r44, 24;
	or.b32  	%r46, %r43, %r45;
	ld.global.u8 	%r47, [%rd90+16];
	ld.global.u8 	%rs39, [%rd90+17];
	mul.wide.u16 	%r48, %rs39, 256;
	or.b32  	%r49, %r48, %r47;
	ld.global.u8 	%r50, [%rd90+18];
	shl.b32 	%r51, %r50, 16;
	or.b32  	%r52, %r49, %r51;
	ld.global.u8 	%r53, [%rd90+19];
	shl.b32 	%r54, %r53, 24;
	or.b32  	%r55, %r52, %r54;
	ld.global.u8 	%r56, [%rd90+20];
	ld.global.u8 	%rs40, [%rd90+21];
	mul.wide.u16 	%r57, %rs40, 256;
	or.b32  	%r58, %r57, %r56;
	ld.global.u8 	%r59, [%rd90+22];
	shl.b32 	%r60, %r59, 16;
	or.b32  	%r61, %r58, %r60;
	ld.global.u8 	%r62, [%rd90+23];
	shl.b32 	%r63, %r62, 24;
	or.b32  	%r64, %r61, %r63;
	ld.global.u8 	%r65, [%rd90+24];
	ld.global.u8 	%rs41, [%rd90+25];
	mul.wide.u16 	%r66, %rs41, 256;
	or.b32  	%r67, %r66, %r65;
	ld.global.u8 	%r68, [%rd90+26];
	shl.b32 	%r69, %r68, 16;
	or.b32  	%r70, %r67, %r69;
	ld.global.u8 	%r71, [%rd90+27];
	shl.b32 	%r72, %r71, 24;
	or.b32  	%r73, %r70, %r72;
	ld.global.u8 	%r74, [%rd90+28];
	ld.global.u8 	%rs42, [%rd90+29];
	mul.wide.u16 	%r75, %rs42, 256;
	or.b32  	%r76, %r75, %r74;
	ld.global.u8 	%r77, [%rd90+30];
	shl.b32 	%r78, %r77, 16;
	or.b32  	%r79, %r76, %r78;
	ld.global.u8 	%r80, [%rd90+31];
	shl.b32 	%r81, %r80, 24;
	or.b32  	%r82, %r79, %r81;
	ld.const.u32 	%r83, [mixConstant];
	xor.b32  	%r84, %r19, %r10;
	mul.lo.s32 	%r85, %r83, %r84;
	add.s32 	%r86, %r10, 1;
	xor.b32  	%r87, %r28, %r86;
	mul.lo.s32 	%r88, %r83, %r87;
	add.s32 	%r89, %r10, 2;
	xor.b32  	%r90, %r37, %r89;
	mul.lo.s32 	%r91, %r83, %r90;
	add.s32 	%r92, %r10, 3;
	xor.b32  	%r93, %r46, %r92;
	mul.lo.s32 	%r94, %r83, %r93;
	add.s32 	%r95, %r10, 4;
	xor.b32  	%r96, %r55, %r95;
	mul.lo.s32 	%r97, %r83, %r96;
	add.s32 	%r98, %r10, 5;
	xor.b32  	%r99, %r64, %r98;
	mul.lo.s32 	%r100, %r83, %r99;
	add.s32 	%r101, %r10, 6;
	xor.b32  	%r102, %r73, %r101;
	mul.lo.s32 	%r103, %r83, %r102;
	add.s32 	%r104, %r10, 7;
	xor.b32  	%r105, %r82, %r104;
	mul.lo.s32 	%r106, %r83, %r105;
	cvt.u16.u32 	%rs1, %r85;
	shr.u32 	%r107, %r85, 8;
	cvt.u16.u32 	%rs2, %r107;
	shr.u32 	%r108, %r85, 16;
	{ .reg .b16 tmp; mov.b32 {tmp, %rs3}, %r85; }
	shr.u32 	%r109, %r85, 24;
	cvt.u16.u32 	%rs4, %r109;
	cvt.u16.u32 	%rs5, %r88;
	shr.u32 	%r110, %r88, 8;
	cvt.u16.u32 	%rs6, %r110;
	shr.u32 	%r111, %r88, 16;
	{ .reg .b16 tmp; mov.b32 {tmp, %rs7}, %r88; }
	shr.u32 	%r112, %r88, 24;
	cvt.u16.u32 	%rs8, %r112;
	cvt.u16.u32 	%rs9, %r91;
	shr.u32 	%r113, %r91, 8;
	cvt.u16.u32 	%rs10, %r113;
	shr.u32 	%r114, %r91, 16;
	{ .reg .b16 tmp; mov.b32 {tmp, %rs11}, %r91; }
	shr.u32 	%r115, %r91, 24;
	cvt.u16.u32 	%rs12, %r115;
	cvt.u16.u32 	%rs13, %r94;
	shr.u32 	%r116, %r94, 8;
	cvt.u16.u32 	%rs14, %r116;
	shr.u32 	%r117, %r94, 16;
	{ .reg .b16 tmp; mov.b32 {tmp, %rs15}, %r94; }
	shr.u32 	%r118, %r94, 24;
	cvt.u16.u32 	%rs16, %r118;
	st.local.v4.b32 	[%rd3], {%r85, %r88, %r91, %r94};
	cvt.u16.u32 	%rs17, %r97;
	shr.u32 	%r119, %r97, 8;
	cvt.u16.u32 	%rs18, %r119;
	shr.u32 	%r120, %r97, 16;
	{ .reg .b16 tmp; mov.b32 {tmp, %rs19}, %r97; }
	shr.u32 	%r121, %r97, 24;
	cvt.u16.u32 	%rs20, %r121;
	cvt.u16.u32 	%rs21, %r100;
	shr.u32 	%r122, %r100, 8;
	cvt.u16.u32 	%rs22, %r122;
	shr.u32 	%r123, %r100, 16;
	{ .reg .b16 tmp; mov.b32 {tmp, %rs23}, %r100; }
	shr.u32 	%r124, %r100, 24;
	cvt.u16.u32 	%rs24, %r124;
	cvt.u16.u32 	%rs25, %r103;
	shr.u32 	%r125, %r103, 8;
	cvt.u16.u32 	%rs26, %r125;
	shr.u32 	%r126, %r103, 16;
	{ .reg .b16 tmp; mov.b32 {tmp, %rs27}, %r103; }
	shr.u32 	%r127, %r103, 24;
	cvt.u16.u32 	%rs28, %r127;
	cvt.u16.u32 	%rs29, %r106;
	shr.u32 	%r128, %r106, 8;
	cvt.u16.u32 	%rs30, %r128;
	shr.u32 	%r129, %r106, 16;
	{ .reg .b16 tmp; mov.b32 {tmp, %rs31}, %r106; }
	shr.u32 	%r130, %r106, 24;
	cvt.u16.u32 	%rs32, %r130;
	st.local.v4.b32 	[%rd3+16], {%r97, %r100, %r103, %r106};
	ld.global.u8 	%r131, [%rd89+14];
	ld.global.u8 	%r132, [%rd89+13];
	prmt.b32 	%r133, %r132, %r131, 0x3340U;
	ld.global.u8 	%r134, [%rd89+12];
	ld.global.u8 	%r135, [%rd89+11];
	prmt.b32 	%r136, %r135, %r134, 0x3340U;
	prmt.b32 	%r137, %r136, %r133, 0x5410U;
	ld.global.u8 	%r138, [%rd89+10];
	ld.global.u8 	%r139, [%rd89+9];
	prmt.b32 	%r140, %r139, %r138, 0x3340U;
	ld.global.u8 	%r141, [%rd89+8];
	ld.global.u8 	%r142, [%rd89+7];
	prmt.b32 	%r143, %r142, %r141, 0x3340U;
	prmt.b32 	%r144, %r143, %r140, 0x5410U;
	ld.global.u8 	%r145, [%rd89+6];
	ld.global.u8 	%r146, [%rd89+5];
	prmt.b32 	%r147, %r146, %r145, 0x3340U;
	ld.global.u8 	%r148, [%rd89+4];
	ld.global.u8 	%r149, [%rd89+3];
	prmt.b32 	%r150, %r149, %r148, 0x3340U;
	prmt.b32 	%r151, %r150, %r147, 0x5410U;
	ld.global.u8 	%r152, [%rd89+2];
	ld.global.u8 	%r153, [%rd89+1];
	prmt.b32 	%r154, %r153, %r152, 0x3340U;
	ld.global.u8 	%r155, [%rd89];
	mov.b32 	%r156, 65535;
	prmt.b32 	%r157, %r156, %r155, 0x3340U;
	prmt.b32 	%r158, %r157, %r154, 0x5410U;
	st.local.v4.b32 	[%rd2], {%r158, %r151, %r144, %r137};
	prmt.b32 	%r159, %r113, %r114, 0x3340U;
	prmt.b32 	%r160, %r112, %r91, 0x3340U;
	prmt.b32 	%r161, %r160, %r159, 0x5410U;
	prmt.b32 	%r162, %r110, %r111, 0x3340U;
	prmt.b32 	%r163, %r109, %r88, 0x3340U;
	prmt.b32 	%r164, %r163, %r162, 0x5410U;
	prmt.b32 	%r165, %r107, %r108, 0x3340U;
	ld.global.u8 	%r166, [%rd89+19];
	prmt.b32 	%r167, %r166, %r85, 0x3340U;
	prmt.b32 	%r168, %r167, %r165, 0x5410U;
	ld.global.u8 	%r169, [%rd89+18];
	ld.global.u8 	%r170, [%rd89+17];
	prmt.b32 	%r171, %r170, %r169, 0x3340U;
	ld.global.u8 	%r172, [%rd89+16];
	ld.global.u8 	%r173, [%rd89+15];
	prmt.b32 	%r174, %r173, %r172, 0x3340U;
	prmt.b32 	%r175, %r174, %r171, 0x5410U;
	st.local.v4.b32 	[%rd2+16], {%r175, %r168, %r164, %r161};
	prmt.b32 	%r176, %r125, %r126, 0x3340U;
	prmt.b32 	%r177, %r124, %r103, 0x3340U;
	prmt.b32 	%r178, %r177, %r176, 0x5410U;
	prmt.b32 	%r179, %r122, %r123, 0x3340U;
	prmt.b32 	%r180, %r121, %r100, 0x3340U;
	prmt.b32 	%r181, %r180, %r179, 0x5410U;
	prmt.b32 	%r182, %r119, %r120, 0x3340U;
	prmt.b32 	%r183, %r118, %r97, 0x3340U;
	prmt.b32 	%r184, %r183, %r182, 0x5410U;
	prmt.b32 	%r185, %r116, %r117, 0x3340U;
	prmt.b32 	%r186, %r115, %r94, 0x3340U;
	prmt.b32 	%r187, %r186, %r185, 0x5410U;
	st.local.v4.b32 	[%rd2+32], {%r187, %r184, %r181, %r178};
	prmt.b32 	%r188, %r128, %r129, 0x3340U;
	prmt.b32 	%r189, %r127, %r106, 0x3340U;
	prmt.b32 	%r190, %r189, %r188, 0x5410U;
	ld.global.u8 	%r191, [%rd88+10];
	ld.global.u8 	%r192, [%rd88+9];
	prmt.b32 	%r193, %r192, %r191, 0x3340U;
	ld.global.u8 	%r194, [%rd88+8];
	ld.global.u8 	%r195, [%rd88+7];
	prmt.b32 	%r196, %r195, %r194, 0x3340U;
	prmt.b32 	%r197, %r196, %r193, 0x5410U;
	ld.global.u8 	%r198, [%rd88+6];
	ld.global.u8 	%r199, [%rd88+5];
	prmt.b32 	%r200, %r199, %r198, 0x3340U;
	ld.global.u8 	%r201, [%rd88+4];
	ld.global.u8 	%r202, [%rd88+3];
	prmt.b32 	%r203, %r202, %r201, 0x3340U;
	prmt.b32 	%r204, %r203, %r200, 0x5410U;
	ld.global.u8 	%r205, [%rd88];
	prmt.b32 	%r206, %r130, %r205, 0x3340U;
	ld.global.u8 	%r207, [%rd88+2];
	ld.global.u8 	%r208, [%rd88+1];
	prmt.b32 	%r209, %r208, %r207, 0x3340U;
	prmt.b32 	%r210, %r206, %r209, 0x5410U;
	st.local.v4.b32 	[%rd2+48], {%r190, %r210, %r204, %r197};
	ld.global.u8 	%r211, [%rd88+26];
	ld.global.u8 	%r212, [%rd88+25];
	prmt.b32 	%r213, %r212, %r211, 0x3340U;
	ld.global.u8 	%r214, [%rd88+24];
	ld.global.u8 	%r215, [%rd88+23];
	prmt.b32 	%r216, %r215, %r214, 0x3340U;
	prmt.b32 	%r217, %r216, %r213, 0x5410U;
	ld.global.u8 	%r218, [%rd88+22];
	ld.global.u8 	%r219, [%rd88+21];
	prmt.b32 	%r220, %r219, %r218, 0x3340U;
	ld.global.u8 	%r221, [%rd88+20];
	ld.global.u8 	%r222, [%rd88+19];
	prmt.b32 	%r223, %r222, %r221, 0x3340U;
	prmt.b32 	%r224, %r223, %r220, 0x5410U;
	ld.global.u8 	%r225, [%rd88+18];
	ld.global.u8 	%r226, [%rd88+17];
	prmt.b32 	%r227, %r226, %r225, 0x3340U;
	ld.global.u8 	%r228, [%rd88+16];
	ld.global.u8 	%r229, [%rd88+15];
	prmt.b32 	%r230, %r229, %r228, 0x3340U;
	prmt.b32 	%r231, %r230, %r227, 0x5410U;
	ld.global.u8 	%r232, [%rd88+14];
	ld.global.u8 	%r233, [%rd88+13];
	prmt.b32 	%r234, %r233, %r232, 0x3340U;
	ld.global.u8 	%r235, [%rd88+12];
	ld.global.u8 	%r236, [%rd88+11];
	prmt.b32 	%r237, %r236, %r235, 0x3340U;
	prmt.b32 	%r238, %r237, %r234, 0x5410U;
	st.local.v4.b32 	[%rd2+64], {%r238, %r231, %r224, %r217};
	ld.global.u8 	%r239, [%rd88+30];
	ld.global.u8 	%r240, [%rd88+29];
	prmt.b32 	%r241, %r240, %r239, 0x3340U;
	ld.global.u8 	%r242, [%rd88+28];
	ld.global.u8 	%r243, [%rd88+27];
	prmt.b32 	%r244, %r243, %r242, 0x3340U;
	prmt.b32 	%r245, %r244, %r241, 0x5410U;
	st.local.u32 	[%rd2+80], %r245;
	ld.global.u8 	%rs43, [%rd88+31];
	st.local.u8 	[%rd2+84], %rs43;
	mov.b32 	%r246, 0;
	st.local.v2.b32 	[%rd1], {%r246, %r246};
	st.local.v2.b32 	[%rd1+8], {%r246, %r246};
	st.local.v2.b32 	[%rd1+16], {%r246, %r246};
	st.local.v2.b32 	[%rd1+24], {%r246, %r246};
	st.local.v2.b32 	[%rd1+32], {%r246, %r246};
	st.local.v2.b32 	[%rd1+40], {%r246, %r246};
	st.local.v2.b32 	[%rd1+48], {%r246, %r246};
	st.local.v2.b32 	[%rd1+56], {%r246, %r246};
	st.local.v2.b32 	[%rd1+64], {%r246, %r246};
	st.local.v2.b32 	[%rd1+72], {%r246, %r246};
	st.local.v2.b32 	[%rd1+80], {%r246, %r246};
	st.local.v2.b32 	[%rd1+88], {%r246, %r246};
	st.local.v2.b32 	[%rd1+96], {%r246, %r246};
	st.local.v2.b32 	[%rd1+104], {%r246, %r246};
	st.local.v2.b32 	[%rd1+112], {%r246, %r246};
	st.local.v2.b32 	[%rd1+120], {%r246, %r246};
	st.local.v2.b32 	[%rd1+128], {%r246, %r246};
	mov.b64 	%rd254, 0;
$L__BB0_2:
	.pragma "nounroll";
	add.s64 	%rd91, %rd2, %rd254;
	ld.local.v4.b32 	{%r247, %r248, %r249, %r250}, [%rd91];
	add.s64 	%rd92, %rd1, %rd254;
	st.local.v2.b32 	[%rd92], {%r247, %r248};
	st.local.v2.b32 	[%rd92+8], {%r249, %r250};
	add.s64 	%rd254, %rd254, 16;
	cvt.u32.u64 	%r251, %rd254;
	setp.ne.s32 	%p2, %r251, 80;
	@%p2 bra 	$L__BB0_2;
	add.s64 	%rd95, %rd2, %rd254;
	.pragma "used_bytes_mask 31";
	ld.local.v2.b32 	{%r253, %r254}, [%rd95];
	bfe.u32 	%r255, %r254, 0, 8;
	add.s64 	%rd96, %rd1, %rd254;
	st.local.u32 	[%rd96], %r253;
	st.local.u8 	[%rd96+4], %r255;
	mov.b16 	%rs44, 1;
	st.local.u8 	[%rd1+85], %rs44;
	ld.local.u8 	%rs45, [%rd1+135];
	or.b16  	%rs46, %rs45, 128;
	st.local.u8 	[%rd1+135], %rs46;
	ld.local.u64 	%rd280, [%rd1];
	ld.local.u64 	%rd275, [%rd1+8];
	ld.local.u64 	%rd270, [%rd1+16];
	ld.local.u64 	%rd265, [%rd1+24];
	ld.local.u64 	%rd260, [%rd1+32];
	ld.local.u64 	%rd279, [%rd1+40];
	ld.local.u64 	%rd274, [%rd1+48];
	ld.local.u64 	%rd269, [%rd1+56];
	ld.local.u64 	%rd264, [%rd1+64];
	ld.local.u64 	%rd259, [%rd1+72];
	ld.local.u64 	%rd278, [%rd1+80];
	ld.local.u64 	%rd273, [%rd1+88];
	ld.local.u64 	%rd268, [%rd1+96];
	ld.local.u64 	%rd263, [%rd1+104];
	ld.local.u64 	%rd258, [%rd1+112];
	ld.local.u64 	%rd277, [%rd1+120];
	ld.local.u64 	%rd272, [%rd1+128];
	mov.b32 	%r411, 0;
	mov.b64 	%rd256, 0;
	mov.u64 	%rd255, RC;
	mov.u64 	%rd257, %rd256;
	mov.u64 	%rd261, %rd256;
	mov.u64 	%rd262, %rd256;
	mov.u64 	%rd266, %rd256;
	mov.u64 	%rd267, %rd256;
	mov.u64 	%rd271, %rd256;
	mov.u64 	%rd276, %rd256;
$L__BB0_4:
	xor.b64  	%rd97, %rd279, %rd280;
	xor.b64  	%rd98, %rd97, %rd278;
	xor.b64  	%rd99, %rd98, %rd277;
	xor.b64  	%rd100, %rd99, %rd276;
	xor.b64  	%rd101, %rd274, %rd275;
	xor.b64  	%rd102, %rd101, %rd273;
	xor.b64  	%rd103, %rd102, %rd272;
	xor.b64  	%rd104, %rd103, %rd271;
	xor.b64  	%rd105, %rd269, %rd270;
	xor.b64  	%rd106, %rd105, %rd268;
	xor.b64  	%rd107, %rd106, %rd267;
	xor.b64  	%rd108, %rd107, %rd266;
	xor.b64  	%rd109, %rd264, %rd265;
	xor.b64  	%rd110, %rd109, %rd263;
	xor.b64  	%rd111, %rd110, %rd262;
	xor.b64  	%rd112, %rd111, %rd261;
	xor.b64  	%rd113, %rd259, %rd260;
	xor.b64  	%rd114, %rd113, %rd258;
	xor.b64  	%rd115, %rd114, %rd257;
	xor.b64  	%rd116, %rd115, %rd256;
	mov.b64 	{%r256, %r257}, %rd104;
	shf.l.wrap.b32 	%r258, %r256, %r257, 1;
	shf.l.wrap.b32 	%r259, %r257, %r256, 1;
	mov.b64 	%rd117, {%r259, %r258};
	xor.b64  	%rd118, %rd117, %rd116;
	xor.b64  	%rd119, %rd118, %rd280;
	xor.b64  	%rd120, %rd118, %rd279;
	xor.b64  	%rd121, %rd118, %rd278;
	xor.b64  	%rd122, %rd118, %rd277;
	xor.b64  	%rd123, %rd118, %rd276;
	mov.b64 	{%r260, %r261}, %rd108;
	shf.l.wrap.b32 	%r262, %r260, %r261, 1;
	shf.l.wrap.b32 	%r263, %r261, %r260, 1;
	mov.b64 	%rd124, {%r263, %r262};
	xor.b64  	%rd125, %rd124, %rd100;
	xor.b64  	%rd126, %rd125, %rd275;
	xor.b64  	%rd127, %rd125, %rd274;
	xor.b64  	%rd128, %rd125, %rd273;
	xor.b64  	%rd129, %rd125, %rd272;
	xor.b64  	%rd130, %rd125, %rd271;
	mov.b64 	{%r264, %r265}, %rd112;
	shf.l.wrap.b32 	%r266, %r264, %r265, 1;
	shf.l.wrap.b32 	%r267, %r265, %r264, 1;
	mov.b64 	%rd131, {%r267, %r266};
	xor.b64  	%rd132, %rd131, %rd104;
	xor.b64  	%rd133, %rd132, %rd270;
	xor.b64  	%rd134, %rd132, %rd269;
	xor.b64  	%rd135, %rd132, %rd268;
	xor.b64  	%rd136, %rd132, %rd267;
	xor.b64  	%rd137, %rd132, %rd266;
	mov.b64 	{%r268, %r269}, %rd116;
	shf.l.wrap.b32 	%r270, %r268, %r269, 1;
	shf.l.wrap.b32 	%r271, %r269, %r268, 1;
	mov.b64 	%rd138, {%r271, %r270};
	xor.b64  	%rd139, %rd138, %rd108;
	xor.b64  	%rd140, %rd139, %rd265;
	xor.b64  	%rd141, %rd139, %rd264;
	xor.b64  	%rd142, %rd139, %rd263;
	xor.b64  	%rd143, %rd139, %rd262;
	xor.b64  	%rd144, %rd139, %rd261;
	mov.b64 	{%r272, %r273}, %rd100;
	shf.l.wrap.b32 	%r274, %r272, %r273, 1;
	shf.l.wrap.b32 	%r275, %r273, %r272, 1;
	mov.b64 	%rd145, {%r275, %r274};
	xor.b64  	%rd146, %rd145, %rd112;
	xor.b64  	%rd147, %rd146, %rd260;
	xor.b64  	%rd148, %rd146, %rd259;
	xor.b64  	%rd149, %rd146, %rd258;
	xor.b64  	%rd150, %rd146, %rd257;
	xor.b64  	%rd151, %rd146, %rd256;
	mov.b64 	{%r276, %r277}, %rd126;
	shf.l.wrap.b32 	%r278, %r276, %r277, 1;
	shf.l.wrap.b32 	%r279, %r277, %r276, 1;
	mov.b64 	%rd152, {%r279, %r278};
	mov.b64 	{%r280, %r281}, %rd121;
	shf.l.wrap.b32 	%r282, %r280, %r281, 3;
	shf.l.wrap.b32 	%r283, %r281, %r280, 3;
	mov.b64 	%rd153, {%r283, %r282};
	mov.b64 	{%r284, %r285}, %rd134;
	shf.l.wrap.b32 	%r286, %r284, %r285, 6;
	shf.l.wrap.b32 	%r287, %r285, %r284, 6;
	mov.b64 	%rd154, {%r287, %r286};
	mov.b64 	{%r288, %r289}, %rd128;
	shf.l.wrap.b32 	%r290, %r288, %r289, 10;
	shf.l.wrap.b32 	%r291, %r289, %r288, 10;
	mov.b64 	%rd155, {%r291, %r290};
	mov.b64 	{%r292, %r293}, %rd136;
	shf.l.wrap.b32 	%r294, %r292, %r293, 15;
	shf.l.wrap.b32 	%r295, %r293, %r292, 15;
	mov.b64 	%rd156, {%r295, %r294};
	mov.b64 	{%r296, %r297}, %rd143;
	shf.l.wrap.b32 	%r298, %r296, %r297, 21;
	shf.l.wrap.b32 	%r299, %r297, %r296, 21;
	mov.b64 	%rd157, {%r299, %r298};
	mov.b64 	{%r300, %r301}, %rd140;
	shf.l.wrap.b32 	%r302, %r300, %r301, 28;
	shf.l.wrap.b32 	%r303, %r301, %r300, 28;
	mov.b64 	%rd158, {%r303, %r302};
	mov.b64 	{%r304, %r305}, %rd120;
	shf.l.wrap.b32 	%r306, %r305, %r304, 4;
	shf.l.wrap.b32 	%r307, %r304, %r305, 4;
	mov.b64 	%rd159, {%r307, %r306};
	mov.b64 	{%r308, %r309}, %rd129;
	shf.l.wrap.b32 	%r310, %r309, %r308, 13;
	shf.l.wrap.b32 	%r311, %r308, %r309, 13;
	mov.b64 	%rd160, {%r311, %r310};
	mov.b64 	{%r312, %r313}, %rd141;
	shf.l.wrap.b32 	%r314, %r313, %r312, 23;
	shf.l.wrap.b32 	%r315, %r312, %r313, 23;
	mov.b64 	%rd161, {%r315, %r314};
	mov.b64 	{%r316, %r317}, %rd130;
	shf.l.wrap.b32 	%r318, %r316, %r317, 2;
	shf.l.wrap.b32 	%r319, %r317, %r316, 2;
	mov.b64 	%rd162, {%r319, %r318};
	mov.b64 	{%r320, %r321}, %rd151;
	shf.l.wrap.b32 	%r322, %r320, %r321, 14;
	shf.l.wrap.b32 	%r323, %r321, %r320, 14;
	mov.b64 	%rd163, {%r323, %r322};
	mov.b64 	{%r324, %r325}, %rd147;
	shf.l.wrap.b32 	%r326, %r324, %r325, 27;
	shf.l.wrap.b32 	%r327, %r325, %r324, 27;
	mov.b64 	%rd164, {%r327, %r326};
	mov.b64 	{%r328, %r329}, %rd122;
	shf.l.wrap.b32 	%r330, %r329, %r328, 9;
	shf.l.wrap.b32 	%r331, %r328, %r329, 9;
	mov.b64 	%rd165, {%r331, %r330};
	mov.b64 	{%r332, %r333}, %rd144;
	shf.l.wrap.b32 	%r334, %r333, %r332, 24;
	shf.l.wrap.b32 	%r335, %r332, %r333, 24;
	mov.b64 	%rd166, {%r335, %r334};
	mov.b64 	{%r336, %r337}, %rd150;
	shf.l.wrap.b32 	%r338, %r336, %r337, 8;
	shf.l.wrap.b32 	%r339, %r337, %r336, 8;
	mov.b64 	%rd167, {%r339, %r338};
	mov.b64 	{%r340, %r341}, %rd142;
	shf.l.wrap.b32 	%r342, %r340, %r341, 25;
	shf.l.wrap.b32 	%r343, %r341, %r340, 25;
	mov.b64 	%rd168, {%r343, %r342};
	mov.b64 	{%r344, %r345}, %rd135;
	shf.l.wrap.b32 	%r346, %r345, %r344, 11;
	shf.l.wrap.b32 	%r347, %r344, %r345, 11;
	mov.b64 	%rd169, {%r347, %r346};
	mov.b64 	{%r348, %r349}, %rd133;
	shf.l.wrap.b32 	%r350, %r349, %r348, 30;
	shf.l.wrap.b32 	%r351, %r348, %r349, 30;
	mov.b64 	%rd170, {%r351, %r350};
	mov.b64 	{%r352, %r353}, %rd123;
	shf.l.wrap.b32 	%r354, %r352, %r353, 18;
	shf.l.wrap.b32 	%r355, %r353, %r352, 18;
	mov.b64 	%rd171, {%r355, %r354};
	mov.b64 	{%r356, %r357}, %rd149;
	shf.l.wrap.b32 	%r358, %r357, %r356, 7;
	shf.l.wrap.b32 	%r359, %r356, %r357, 7;
	mov.b64 	%rd172, {%r359, %r358};
	mov.b64 	{%r360, %r361}, %rd137;
	shf.l.wrap.b32 	%r362, %r361, %r360, 29;
	shf.l.wrap.b32 	%r363, %r360, %r361, 29;
	mov.b64 	%rd173, {%r363, %r362};
	mov.b64 	{%r364, %r365}, %rd148;
	shf.l.wrap.b32 	%r366, %r364, %r365, 20;
	shf.l.wrap.b32 	%r367, %r365, %r364, 20;
	mov.b64 	%rd174, {%r367, %r366};
	mov.b64 	{%r368, %r369}, %rd127;
	shf.l.wrap.b32 	%r370, %r369, %r368, 12;
	shf.l.wrap.b32 	%r371, %r368, %r369, 12;
	mov.b64 	%rd175, {%r371, %r370};
	not.b64 	%rd176, %rd175;
	and.b64  	%rd177, %rd169, %rd176;
	not.b64 	%rd178, %rd169;
	and.b64  	%rd179, %rd157, %rd178;
	xor.b64  	%rd275, %rd175, %rd179;
	not.b64 	%rd180, %rd157;
	and.b64  	%rd181, %rd163, %rd180;
	xor.b64  	%rd270, %rd169, %rd181;
	not.b64 	%rd182, %rd163;
	and.b64  	%rd183, %rd119, %rd182;
	xor.b64  	%rd265, %rd157, %rd183;
	not.b64 	%rd184, %rd119;
	and.b64  	%rd185, %rd175, %rd184;
	xor.b64  	%rd260, %rd163, %rd185;
	not.b64 	%rd186, %rd174;
	and.b64  	%rd187, %rd153, %rd186;
	xor.b64  	%rd279, %rd158, %rd187;
	not.b64 	%rd188, %rd153;
	and.b64  	%rd189, %rd160, %rd188;
	xor.b64  	%rd274, %rd174, %rd189;
	not.b64 	%rd190, %rd160;
	and.b64  	%rd191, %rd173, %rd190;
	xor.b64  	%rd269, %rd153, %rd191;
	not.b64 	%rd192, %rd173;
	and.b64  	%rd193, %rd158, %rd192;
	xor.b64  	%rd264, %rd160, %rd193;
	not.b64 	%rd194, %rd158;
	and.b64  	%rd195, %rd174, %rd194;
	xor.b64  	%rd259, %rd173, %rd195;
	not.b64 	%rd196, %rd154;
	and.b64  	%rd197, %rd168, %rd196;
	xor.b64  	%rd278, %rd152, %rd197;
	not.b64 	%rd198, %rd168;
	and.b64  	%rd199, %rd167, %rd198;
	xor.b64  	%rd273, %rd154, %rd199;
	not.b64 	%rd200, %rd167;
	and.b64  	%rd201, %rd171, %rd200;
	xor.b64  	%rd268, %rd168, %rd201;
	not.b64 	%rd202, %rd171;
	and.b64  	%rd203, %rd152, %rd202;
	xor.b64  	%rd263, %rd167, %rd203;
	not.b64 	%rd204, %rd152;
	and.b64  	%rd205, %rd154, %rd204;
	xor.b64  	%rd258, %rd171, %rd205;
	not.b64 	%rd206, %rd159;
	and.b64  	%rd207, %rd155, %rd206;
	xor.b64  	%rd277, %rd164, %rd207;
	not.b64 	%rd208, %rd155;
	and.b64  	%rd209, %rd156, %rd208;
	xor.b64  	%rd272, %rd159, %rd209;
	not.b64 	%rd210, %rd156;
	and.b64  	%rd211, %rd166, %rd210;
	xor.b64  	%rd267, %rd155, %rd211;
	not.b64 	%rd212, %rd166;
	and.b64  	%rd213, %rd164, %rd212;
	xor.b64  	%rd262, %rd156, %rd213;
	not.b64 	%rd214, %rd164;
	and.b64  	%rd215, %rd159, %rd214;
	xor.b64  	%rd257, %rd166, %rd215;
	not.b64 	%rd216, %rd161;
	and.b64  	%rd217, %rd172, %rd216;
	xor.b64  	%rd276, %rd170, %rd217;
	not.b64 	%rd218, %rd172;
	and.b64  	%rd219, %rd165, %rd218;
	xor.b64  	%rd271, %rd161, %rd219;
	not.b64 	%rd220, %rd165;
	and.b64  	%rd221, %rd162, %rd220;
	xor.b64  	%rd266, %rd172, %rd221;
	not.b64 	%rd222, %rd162;
	and.b64  	%rd223, %rd170, %rd222;
	xor.b64  	%rd261, %rd165, %rd223;
	not.b64 	%rd224, %rd170;
	and.b64  	%rd225, %rd161, %rd224;
	xor.b64  	%rd256, %rd162, %rd225;
	ld.const.u64 	%rd226, [%rd255];
	xor.b64  	%rd227, %rd177, %rd226;
	xor.b64  	%rd280, %rd227, %rd119;
	add.s32 	%r411, %r411, 1;
	add.s64 	%rd255, %rd255, 8;
	setp.ne.s32 	%p3, %r411, 24;
	@%p3 bra 	$L__BB0_4;
	ld.param.u64 	%rd251, [vanity_search_param_2];
	shr.u64 	%rd228, %rd275, 40;
	shr.u64 	%rd229, %rd275, 48;
	shr.u64 	%rd230, %rd275, 56;
	shr.u64 	%rd231, %rd270, 8;
	shr.u64 	%rd232, %rd270, 16;
	shr.u64 	%rd233, %rd270, 24;
	shr.u64 	%rd234, %rd270, 40;
	shr.u64 	%rd235, %rd270, 48;
	shr.u64 	%rd236, %rd270, 56;
	shr.u64 	%rd237, %rd265, 8;
	shr.u64 	%rd238, %rd265, 16;
	shr.u64 	%rd239, %rd265, 24;
	shr.u64 	%rd240, %rd265, 40;
	shr.u64 	%rd241, %rd265, 48;
	shr.u64 	%rd242, %rd265, 56;
	cvt.u32.u64 	%r372, %rd230;
	cvt.u32.u64 	%r373, %rd229;
	prmt.b32 	%r374, %r373, %r372, 0x3340U;
	{ .reg .b32 tmp; mov.b64 {tmp, %r375}, %rd275; }
	cvt.u32.u64 	%r376, %rd228;
	prmt.b32 	%r377, %r375, %r376, 0x3340U;
	prmt.b32 	%r378, %r377, %r374, 0x5410U;
	st.local.u32 	[%rd3+12], %r378;
	cvt.u32.u64 	%r379, %rd242;
	cvt.u32.u64 	%r380, %rd241;
	prmt.b32 	%r381, %r380, %r379, 0x3340U;
	{ .reg .b32 tmp; mov.b64 {tmp, %r382}, %rd265; }
	cvt.u32.u64 	%r383, %rd240;
	prmt.b32 	%r384, %r382, %r383, 0x3340U;
	prmt.b32 	%r385, %r384, %r381, 0x5410U;
	cvt.u32.u64 	%r386, %rd239;
	cvt.u32.u64 	%r387, %rd238;
	prmt.b32 	%r388, %r387, %r386, 0x3340U;
	cvt.u32.u64 	%r389, %rd265;
	cvt.u32.u64 	%r390, %rd237;
	prmt.b32 	%r391, %r389, %r390, 0x3340U;
	prmt.b32 	%r392, %r391, %r388, 0x5410U;
	cvt.u32.u64 	%r393, %rd236;
	cvt.u32.u64 	%r394, %rd235;
	prmt.b32 	%r395, %r394, %r393, 0x3340U;
	{ .reg .b32 tmp; mov.b64 {tmp, %r396}, %rd270; }
	cvt.u32.u64 	%r397, %rd234;
	prmt.b32 	%r398, %r396, %r397, 0x3340U;
	prmt.b32 	%r399, %r398, %r395, 0x5410U;
	cvt.u32.u64 	%r400, %rd233;
	cvt.u32.u64 	%r401, %rd232;
	prmt.b32 	%r402, %r401, %r400, 0x3340U;
	cvt.u32.u64 	%r403, %rd270;
	cvt.u32.u64 	%r404, %rd231;
	prmt.b32 	%r405, %r403, %r404, 0x3340U;
	prmt.b32 	%r406, %r405, %r402, 0x5410U;
	st.local.v4.b32 	[%rd3+16], {%r406, %r399, %r392, %r385};
	cvta.to.global.u64 	%rd243, %rd251;
	ld.global.u32 	%r3, [%rd243];
	setp.eq.s32 	%p4, %r3, 0;
	@%p4 bra 	$L__BB0_9;
	ld.param.u64 	%rd250, [vanity_search_param_1];
	cvta.to.global.u64 	%rd75, %rd250;
	mov.b32 	%r412, 0;
$L__BB0_7:
	shr.u32 	%r408, %r412, 1;
	cvt.u64.u32 	%rd244, %r408;
	add.s64 	%rd245, %rd3, %rd244;
	ld.local.u8 	%rs47, [%rd245+12];
	and.b32  	%r409, %r412, 1;
	setp.eq.b32 	%p5, %r409, 1;
	shr.u16 	%rs48, %rs47, 4;
	and.b16  	%rs49, %rs47, 15;
	selp.b16 	%rs50, %rs49, %rs48, %p5;
	and.b16  	%rs51, %rs50, 255;
	cvt.u64.u32 	%rd246, %r412;
	add.s64 	%rd247, %rd75, %rd246;
	ld.global.u8 	%rs52, [%rd247];
	setp.eq.s16 	%p6, %rs52, %rs51;
	add.s32 	%r412, %r412, 1;
	setp.lt.u32 	%p7, %r412, %r3;
	and.pred  	%p8, %p7, %p6;
	@%p8 bra 	$L__BB0_7;
	setp.ne.s16 	%p9, %rs52, %rs51;
	@%p9 bra 	$L__BB0_11;
$L__BB0_9:
	ld.param.u64 	%rd253, [vanity_search_param_6];
	cvta.to.global.u64 	%rd248, %rd253;
	atom.relaxed.global.cas.b32 	%r410, [%rd248], 0, 1;
	setp.ne.s32 	%p10, %r410, 0;
	@%p10 bra 	$L__BB0_11;
	ld.param.u64 	%rd252, [vanity_search_param_5];
	cvta.to.global.u64 	%rd249, %rd252;
	st.global.u8 	[%rd249], %rs1;
	st.global.u8 	[%rd249+1], %rs2;
	st.global.u8 	[%rd249+2], %rs3;
	st.global.u8 	[%rd249+3], %rs4;
	st.global.u8 	[%rd249+4], %rs5;
	st.global.u8 	[%rd249+5], %rs6;
	st.global.u8 	[%rd249+6], %rs7;
	st.global.u8 	[%rd249+7], %rs8;
	st.global.u8 	[%rd249+8], %rs9;
	st.global.u8 	[%rd249+9], %rs10;
	st.global.u8 	[%rd249+10], %rs11;
	st.global.u8 	[%rd249+11], %rs12;
	st.global.u8 	[%rd249+12], %rs13;
	st.global.u8 	[%rd249+13], %rs14;
	st.global.u8 	[%rd249+14], %rs15;
	st.global.u8 	[%rd249+15], %rs16;
	st.global.u8 	[%rd249+16], %rs17;
	st.global.u8 	[%rd249+17], %rs18;
	st.global.u8 	[%rd249+18], %rs19;
	st.global.u8 	[%rd249+19], %rs20;
	st.global.u8 	[%rd249+20], %rs21;
	st.global.u8 	[%rd249+21], %rs22;
	st.global.u8 	[%rd249+22], %rs23;
	st.global.u8 	[%rd249+23], %rs24;
	st.global.u8 	[%rd249+24], %rs25;
	st.global.u8 	[%rd249+25], %rs26;
	st.global.u8 	[%rd249+26], %rs27;
	st.global.u8 	[%rd249+27], %rs28;
	st.global.u8 	[%rd249+28], %rs29;
	st.global.u8 	[%rd249+29], %rs30;
	st.global.u8 	[%rd249+30], %rs31;
	st.global.u8 	[%rd249+31], %rs32;
$L__BB0_11:
	ret;

}


// ===== COMPILED SASS (sm_100) =====

	.target	sm_100

	.elftype	@"ET_EXEC"


//--------------------- .note.nv.tkinfo           --------------------------
	.section	.note.nv.tkinfo,"",@"SHT_NOTE"
	.sectionflags	@"SHF_NOTE_NV_TKINFO"
	.tkinfo
        /*0018*/ 	.word	0x00000002
        /*0030*/ 	.string	""
        /*0030*/ 	.string	"ptxas"
        /*0030*/ 	.string	"Cuda compilation tools, release 13.0, V13.0.88"
        /*0030*/ 	.string	"Build cuda_13.0.r13.0/compiler.36424714_0"
        /*0030*/ 	.string	"-arch sm_100 -m 64 "



//--------------------- .note.nv.cuinfo           --------------------------
	.section	.note.nv.cuinfo,"",@"SHT_NOTE"
	.sectionflags	@"SHF_NOTE_NV_CUINFO"
        /*0018*/ 	.short	0x0002
        /*001a*/ 	.short	0x0064
        /*001c*/ 	.short	0x0082
	.zero		2


//--------------------- .nv.info                  --------------------------
	.section	.nv.info,"",@"SHT_CUDA_INFO"
	.align	4


	//----- nvinfo : EIATTR_REGCOUNT
	.align		4
        /*0000*/ 	.byte	0x04, 0x2f
        /*0002*/ 	.short	(.L_3 - .L_2)
	.align		4
.L_2:
        /*0004*/ 	.word	index@(vanity_search)
        /*0008*/ 	.word	0x00000068


	//----- nvinfo : EIATTR_FRAME_SIZE
	.align		4
.L_3:
        /*000c*/ 	.byte	0x04, 0x11
        /*000e*/ 	.short	(.L_5 - .L_4)
	.align		4
.L_4:
        /*0010*/ 	.word	index@(vanity_search)
        /*0014*/ 	.word	0x000001b0


	//----- nvinfo : EIATTR_MIN_STACK_SIZE
	.align		4
.L_5:
        /*0018*/ 	.byte	0x04, 0x12
        /*001a*/ 	.short	(.L_7 - .L_6)
	.align		4
.L_6:
        /*001c*/ 	.word	index@(vanity_search)
        /*0020*/ 	.word	0x000001b0
.L_7:


//--------------------- .nv.compat                --------------------------
	.section	.nv.compat,"",@"SHT_CUDA_COMPAT_INFO"
	.align	4
        /*0000*/ 	.byte	0x02, 0x09, 0x00, 0x00, 0x02, 0x02, 0x01, 0x00, 0x02, 0x05, 0x05, 0x00, 0x03, 0x07, 0x01, 0x01
        /*0010*/ 	.byte	0x02, 0x03, 0x00, 0x00, 0x02, 0x06, 0x01, 0x00, 0x04, 0x0b, 0x08, 0x00, 0x09, 0x00, 0x00, 0x00
        /*0020*/ 	.byte	0x00, 0x00, 0x00, 0x00


//--------------------- .nv.info.vanity_search    --------------------------
	.section	.nv.info.vanity_search,"",@"SHT_CUDA_INFO"
	.sectionflags	@""
	.align	4


	//----- nvinfo : EIATTR_CUDA_API_VERSION
	.align		4
        /*0000*/ 	.byte	0x04, 0x37
        /*0002*/ 	.short	(.L_9 - .L_8)
.L_8:
        /*0004*/ 	.word	0x00000082


	//----- nvinfo : EIATTR_KPARAM_INFO
	.align		4
.L_9:
        /*0008*/ 	.byte	0x04, 0x17
        /*000a*/ 	.short	(.L_11 - .L_10)
.L_10:
        /*000c*/ 	.word	0x00000000
        /*0010*/ 	.short	0x0006
        /*0012*/ 	.short	0x0030
        /*0014*/ 	.byte	0x00, 0xf5, 0x21, 0x00


	//----- nvinfo : EIATTR_KPARAM_INFO
	.align		4
.L_11:
        /*0018*/ 	.byte	0x04, 0x17
        /*001a*/ 	.short	(.L_13 - .L_12)
.L_12:
        /*001c*/ 	.word	0x00000000
        /*0020*/ 	.short	0x0005
        /*0022*/ 	.short	0x0028
        /*0024*/ 	.byte	0x00, 0xf5, 0x21, 0x00


	//----- nvinfo : EIATTR_KPARAM_INFO
	.align		4
.L_13:
        /*0028*/ 	.byte	0x04, 0x17
        /*002a*/ 	.short	(.L_15 - .L_14)
.L_14:
        /*002c*/ 	.word	0x00000000
        /*0030*/ 	.short	0x0004
        /*0032*/ 	.short	0x0020
        /*0034*/ 	.byte	0x00, 0xf5, 0x21, 0x00


	//----- nvinfo : EIATTR_KPARAM_INFO
	.align		4
.L_15:
        /*0038*/ 	.byte	0x04, 0x17
        /*003a*/ 	.short	(.L_17 - .L_16)
.L_16:
        /*003c*/ 	.word	0x00000000
        /*0040*/ 	.short	0x0003
        /*0042*/ 	.short	0x0018
        /*0044*/ 	.byte	0x00, 0xf5, 0x21, 0x00


	//----- nvinfo : EIATTR_KPARAM_INFO
	.align		4
.L_17:
        /*0048*/ 	.byte	0x04, 0x17
        /*004a*/ 	.short	(.L_19 - .L_18)
.L_18:
        /*004c*/ 	.word	0x00000000
        /*0050*/ 	.short	0x0002
        /*0052*/ 	.short	0x0010
        /*0054*/ 	.byte	0x00, 0xf5, 0x21, 0x00


	//----- nvinfo : EIATTR_KPARAM_INFO
	.align		4
.L_19:
        /*0058*/ 	.byte	0x04, 0x17
        /*005a*/ 	.short	(.L_21 - .L_20)
.L_20:
        /*005c*/ 	.word	0x00000000
        /*0060*/ 	.short	0x0001
        /*0062*/ 	.short	0x0008
        /*0064*/ 	.byte	0x00, 0xf5, 0x21, 0x00


	//----- nvinfo : EIATTR_KPARAM_INFO
	.align		4
.L_21:
        /*0068*/ 	.byte	0x04, 0x17
        /*006a*/ 	.short	(.L_23 - .L_22)
.L_22:
        /*006c*/ 	.word	0x00000000
        /*0070*/ 	.short	0x0000
        /*0072*/ 	.short	0x0000
        /*0074*/ 	.byte	0x00, 0xf5, 0x21, 0x00


	//----- nvinfo : EIATTR_SPARSE_MMA_MASK
	.align		4
.L_23:
        /*0078*/ 	.byte	0x03, 0x50
        /*007a*/ 	.short	0x0000


	//----- nvinfo : EIATTR_MAXREG_COUNT
	.align		4
        /*007c*/ 	.byte	0x03, 0x1b
        /*007e*/ 	.short	0x00ff


	//----- nvinfo : EIATTR_MERCURY_ISA_VERSION
	.align		4
        /*0080*/ 	.byte	0x03, 0x5f
        /*0082*/ 	.short	0x0101


	//----- nvinfo : EIATTR_UNUSED_LOAD_BYTE_OFFSET
	.align		4
        /*0084*/ 	.byte	0x04, 0x44
        /*0086*/ 	.short	(.L_25 - .L_24)


	//   ....[0]....
.L_24:
        /*0088*/ 	.word	0x000010c0
        /*008c*/ 	.word	0x0000001f


	//----- nvinfo : EIATTR_VRC_CTA_INIT_COUNT
	.align		4
.L_25:
        /*0090*/ 	.byte	0x02, 0x4a
	.zero		1
	.zero		1


	//----- nvinfo : EIATTR_EXIT_INSTR_OFFSETS
	.align		4
        /*0094*/ 	.byte	0x04, 0x1c
        /*0096*/ 	.short	(.L_27 - .L_26)


	//   ....[0]....
.L_26:
        /*0098*/ 	.word	0x00000060


	//   ....[1]....
        /*009c*/ 	.word	0x00002260


	//   ....[2]....
        /*00a0*/ 	.word	0x000022e0


	//   ....[3]....
        /*00a4*/ 	.word	0x00002500


	//----- nvinfo : EIATTR_CRS_STACK_SIZE
	.align		4
.L_27:
        /*00a8*/ 	.byte	0x04, 0x1e
        /*00aa*/ 	.short	(.L_29 - .L_28)
.L_28:
        /*00ac*/ 	.word	0x00000000


	//----- nvinfo : EIATTR_CBANK_PARAM_SIZE
	.align		4
.L_29:
        /*00b0*/ 	.byte	0x03, 0x19
        /*00b2*/ 	.short	0x0038


	//----- nvinfo : EIATTR_PARAM_CBANK
	.align		4
        /*00b4*/ 	.byte	0x04, 0x0a
        /*00b6*/ 	.short	(.L_31 - .L_30)
	.align		4
.L_30:
        /*00b8*/ 	.word	index@(.nv.constant0.vanity_search)
        /*00bc*/ 	.short	0x0380
        /*00be*/ 	.short	0x0038


	//----- nvinfo : EIATTR_SW_WAR
	.align		4
.L_31:
        /*00c0*/ 	.byte	0x04, 0x36
        /*00c2*/ 	.short	(.L_33 - .L_32)
.L_32:
        /*00c4*/ 	.word	0x00000008
.L_33:


//--------------------- .nv.callgraph             --------------------------
	.section	.nv.callgraph,"",@"SHT_CUDA_CALLGRAPH"
	.align	4
	.sectionentsize	8
	.align		4
        /*0000*/ 	.word	0x00000000
	.align		4
        /*0004*/ 	.word	0xffffffff
	.align		4
        /*0008*/ 	.word	0x00000000
	.align		4
        /*000c*/ 	.word	0xfffffffe
	.align		4
        /*0010*/ 	.word	0x00000000
	.align		4
        /*0014*/ 	.word	0xfffffffd
	.align		4
        /*0018*/ 	.word	0x00000000
	.align		4
        /*001c*/ 	.word	0xfffffffc


//--------------------- .nv.constant3             --------------------------
	.section	.nv.constant3,"a",@progbits
	.align	8
.nv.constant3:
	.type		RC,@object
	.size		RC,(mixConstant - RC)
RC:
        /*0000*/ 	.byte	0x01, 0x00, 0x00, 0x00, 0x00, 0x00, 0x00, 0x00, 0x82, 0x80, 0x00, 0x00, 0x00, 0x00, 0x00, 0x00
        /* <DEDUP_REMOVED lines=11> */
	.type		mixConstant,@object
	.size		mixConstant,(.L_1 - mixConstant)
mixConstant:
        /*00c0*/ 	.byte	0xb9, 0x79, 0x37, 0x9e
.L_1:


//--------------------- .text.vanity_search       --------------------------
	.section	.text.vanity_search,"ax",@progbits
	.align	128
        .global         vanity_search
        .type           vanity_search,@function
        .size           vanity_search,(.L_x_6 - vanity_search)
        .other          vanity_search,@"STO_CUDA_ENTRY STV_DEFAULT"
vanity_search:
.text.vanity_search:
[----:B------:R-:W0:Y:S08]  /*0000*/  LDC R1, c[0x0][0x37c] ;  /* 0x0000df00ff017b82 */ /* 0x000e300000000800 */
[----:B------:R-:W1:Y:S01]  /*0010*/  LDC.64 R2, c[0x0][0x3b0] ;  /* 0x0000ec00ff027b82 */ /* 0x000e620000000a00 */
[----:B------:R-:W1:Y:S01]  /*0020*/  LDCU.64 UR8, c[0x0][0x358] ;  /* 0x00006b00ff0877ac */ /* 0x000e620008000a00 */
[----:B0-----:R-:W-:Y:S01]  /*0030*/  VIADD R1, R1, 0xfffffe50 ;  /* 0xfffffe5001017836 */ /* 0x001fe20000000000 */
[----:B-1----:R-:W2:Y:S02]  /*0040*/  ATOMG.E.OR.STRONG.GPU PT, R2, desc[UR8][R2.64], RZ ;  /* 0x800000ff020279a8 */ /* 0x002ea4000b1ef108 */
[----:B--2---:R-:W-:-:S13]  /*0050*/  ISETP.NE.AND P0, PT, R2, RZ, PT ;  /* 0x000000ff0200720c */ /* 0x004fda0003f05270 */
[----:B------:R-:W-:Y:S05]  /*0060*/  @P0 EXIT ;  /* 0x000000000000094d */ /* 0x000fea0003800000 */
[----:B------:R-:W0:Y:S02]  /*0070*/  LDC.64 R8, c[0x0][0x3a0] ;  /* 0x0000e800ff087b82 */ /* 0x000e240000000a00 */
[----:B0-----:R-:W2:Y:S04]  /*0080*/  LDG.E.U8 R72, desc[UR8][R8.64] ;  /* 0x0000000808487981 */ /* 0x001ea8000c1e1100 */
[----:B------:R-:W2:Y:S04]  /*0090*/  LDG.E.U8 R87, desc[UR8][R8.64+0x1] ;  /* 0x0000010808577981 */ /* 0x000ea8000c1e1100 */
[----:B------:R-:W3:Y:S04]  /*00a0*/  LDG.E.U8 R86, desc[UR8][R8.64+0x8] ;  /* 0x0000080808567981 */ /* 0x000ee8000c1e1100 */
[----:B------:R-:W3:Y:S04]  /*00b0*/  LDG.E.U8 R89, desc[UR8][R8.64+0x9] ;  /* 0x0000090808597981 */ /* 0x000ee8000c1e1100 */
[----:B------:R-:W4:Y:S04]  /*00c0*/  LDG.E.U8 R63, desc[UR8][R8.64+0x10] ;  /* 0x00001008083f7981 */ /* 0x000f28000c1e1100 */
[----:B------:R-:W4:Y:S04]  /*00d0*/  LDG.E.U8 R66, desc[UR8][R8.64+0x11] ;  /* 0x0000110808427981 */ /* 0x000f28000c1e1100 */
[----:B------:R-:W5:Y:S04]  /*00e0*/  LDG.E.U8 R14, desc[UR8][R8.64+0x14] ;  /* 0x00001408080e7981 */ /* 0x000f68000c1e1100 */
        /* <DEDUP_REMOVED lines=13> */
[----:B------:R-:W5:Y:S01]  /*01c0*/  LDG.E.U8 R68, desc[UR8][R8.64+0xf] ;  /* 0x00000f0808447981 */ /* 0x000f62000c1e1100 */
[----:B------:R-:W0:Y:S03]  /*01d0*/  LDC.64 R2, c[0x0][0x398] ;  /* 0x0000e600ff027b82 */ /* 0x000e260000000a00 */
[----:B------:R-:W5:Y:S04]  /*01e0*/  LDG.E.U8 R15, desc[UR8][R8.64+0x1b] ;  /* 0x00001b08080f7981 */ /* 0x000f68000c1e1100 */
[----:B------:R-:W5:Y:S01]  /*01f0*/  LDG.E.U8 R11, desc[UR8][R8.64+0x1c] ;  /* 0x00001c08080b7981 */ /* 0x000f62000c1e1100 */
[----:B------:R-:W1:Y:S03]  /*0200*/  LDC.64 R4, c[0x0][0x380] ;  /* 0x0000e000ff047b82 */ /* 0x000e660000000a00 */
        /* <DEDUP_REMOVED lines=9> */
[----:B0-----:R-:W5:Y:S04]  /*02a0*/  LDG.E.U8 R36, desc[UR8][R2.64+0x18] ;  /* 0x0000180802247981 */ /* 0x001f68000c1e1100 */
[----:B------:R-:W5:Y:S04]  /*02b0*/  LDG.E.U8 R41, desc[UR8][R2.64+0x17] ;  /* 0x0000170802297981 */ /* 0x000f68000c1e1100 */
[----:B------:R-:W5:Y:S04]  /*02c0*/  LDG.E.U8 R8, desc[UR8][R2.64+0xa] ;  /* 0x00000a0802087981 */ /* 0x000f68000c1e1100 */
[----:B------:R-:W5:Y:S04]  /*02d0*/  LDG.E.U8 R9, desc[UR8][R2.64+0x9] ;  /* 0x0000090802097981 */ /* 0x000f68000c1e1100 */
[----:B-1----:R-:W5:Y:S04]  /*02e0*/  LDG.E.U8 R70, desc[UR8][R4.64+0xe] ;  /* 0x00000e0804467981 */ /* 0x002f68000c1e1100 */
        /* <DEDUP_REMOVED lines=46> */
[----:B------:R0:W5:Y:S01]  /*05d0*/  LDG.E.U8 R0, desc[UR8][R2.64+0x1f] ;  /* 0x00001f0802007981 */ /* 0x000162000c1e1100 */
[----:B------:R-:W1:Y:S01]  /*05e0*/  S2R R88, SR_TID.X ;  /* 0x0000000000587919 */ /* 0x000e620000002100 */
[----:B------:R-:W1:Y:S01]  /*05f0*/  S2R R91, SR_CTAID.X ;  /* 0x00000000005b7919 */ /* 0x000e620000002500 */
[----:B------:R-:W1:Y:S01]  /*0600*/  LDCU UR4, c[0x0][0x360] ;  /* 0x00006c00ff0477ac */ /* 0x000e620008000800 */
[----:B---3--:R-:W-:-:S02]  /*0610*/  IMAD R86, R89, 0x100, R86 ;  /* 0x0000010059567824 */ /* 0x008fc400078e0256 */
[----:B--2---:R-:W-:Y:S02]  /*0620*/  IMAD R87, R87, 0x100, R72 ;  /* 0x0000010057577824 */ /* 0x004fe400078e0248 */
[----:B----4-:R-:W-:Y:S02]  /*0630*/  IMAD R63, R66, 0x100, R63 ;  /* 0x00000100423f7824 */ /* 0x010fe400078e023f */
[----:B-----5:R-:W-:Y:S02]  /*0640*/  IMAD R14, R75, 0x100, R14 ;  /* 0x000001004b0e7824 */ /* 0x020fe400078e020e */
[----:B------:R-:W-:Y:S02]  /*0650*/  IMAD R83, R83, 0x10000, R86 ;  /* 0x0001000053537824 */ /* 0x000fe400078e0256 */
[----:B------:R-:W-:Y:S02]  /*0660*/  IMAD R63, R12, 0x10000, R63 ;  /* 0x000100000c3f7824 */ /* 0x000fe400078e023f */
[----:B------:R-:W-:-:S02]  /*0670*/  IMAD R14, R65, 0x10000, R14 ;  /* 0x00010000410e7824 */ /* 0x000fc400078e020e */
[----:B------:R-:W-:Y:S02]  /*0680*/  IMAD R79, R80, 0x100, R79 ;  /* 0x00000100504f7824 */ /* 0x000fe400078e024f */
[----:B------:R-:W-:Y:S02]  /*0690*/  IMAD R67, R67, 0x100, R6 ;  /* 0x0000010043437824 */ /* 0x000fe400078e0206 */
[----:B0-----:R-:W-:Y:S02]  /*06a0*/  IMAD R2, R76, 0x1000000, R83 ;  /* 0x010000004c027824 */ /* 0x001fe400078e0253 */
[----:B------:R-:W-:Y:S02]  /*06b0*/  IMAD R62, R62, 0x1000000, R63 ;  /* 0x010000003e3e7824 */ /* 0x000fe400078e023f */
[----:B-1----:R-:W-:Y:S01]  /*06c0*/  IMAD R72, R91, UR4, R88 ;  /* 0x000000045b487c24 */ /* 0x002fe2000f8e0258 */
[----:B------:R-:W0:Y:S01]  /*06d0*/  LDCU UR4, c[0x3][0xc0] ;  /* 0x00c01800ff0477ac */ /* 0x000e220008000800 */
[----:B------:R-:W-:-:S02]  /*06e0*/  IMAD R14, R61, 0x1000000, R14 ;  /* 0x010000003d0e7824 */ /* 0x000fc400078e020e */
[C---:B------:R-:W-:Y:S02]  /*06f0*/  VIADD R3, R72.reuse, 0x2 ;  /* 0x0000000248037836 */ /* 0x040fe40000000000 */
[----:B------:R-:W-:Y:S02]  /*0700*/  VIADD R5, R72, 0x4 ;  /* 0x0000000448057836 */ /* 0x000fe40000000000 */
[----:B------:R-:W-:Y:S02]  /*0710*/  IMAD R79, R78, 0x10000, R79 ;  /* 0x000100004e4f7824 */ /* 0x000fe400078e024f */
[----:B------:R-:W-:Y:S02]  /*0720*/  VIADD R61, R72, 0x5 ;  /* 0x00000005483d7836 */ /* 0x000fe40000000000 */
[----:B------:R-:W-:Y:S01]  /*0730*/  IMAD R64, R64, 0x10000, R67 ;  /* 0x0001000040407824 */ /* 0x000fe200078e0243 */
[----:B------:R-:W-:Y:S01]  /*0740*/  LOP3.LUT R2, R2, R3, RZ, 0x3c, !PT ;  /* 0x0000000302027212 */ /* 0x000fe200078e3cff */
[----:B------:R-:W-:Y:S01]  /*0750*/  IMAD R68, R68, 0x1000000, R79 ;  /* 0x0100000044447824 */ /* 0x000fe200078e024f */
[----:B------:R-:W-:Y:S01]  /*0760*/  LOP3.LUT R4, R62, R5, RZ, 0x3c, !PT ;  /* 0x000000053e047212 */ /* 0x000fe200078e3cff */
[----:B------:R-:W-:Y:S01]  /*0770*/  VIADD R3, R72, 0x3 ;  /* 0x0000000348037836 */ /* 0x000fe20000000000 */
[----:B------:R-:W-:Y:S01]  /*0780*/  LOP3.LUT R5, R14, R61, RZ, 0x3c, !PT ;  /* 0x0000003d0e057212 */ /* 0x000fe200078e3cff */
[----:B------:R-:W-:-:S02]  /*0790*/  IMAD R15, R15, 0x1000000, R64 ;  /* 0x010000000f0f7824 */ /* 0x000fc400078e0240 */
[----:B------:R-:W-:Y:S01]  /*07a0*/  VIADD R6, R72, 0x6 ;  /* 0x0000000648067836 */ /* 0x000fe20000000000 */
[----:B------:R-:W-:Y:S01]  /*07b0*/  LOP3.LUT R3, R68, R3, RZ, 0x3c, !PT ;  /* 0x0000000344037212 */ /* 0x000fe200078e3cff */
[----:B0-----:R-:W-:Y:S02]  /*07c0*/  IMAD R4, R4, UR4, RZ ;  /* 0x0000000404047c24 */ /* 0x001fe4000f8e02ff */
[----:B------:R-:W-:Y:S01]  /*07d0*/  IMAD R5, R5, UR4, RZ ;  /* 0x0000000405057c24 */ /* 0x000fe2000f8e02ff */
[----:B------:R-:W-:Y:S01]  /*07e0*/  LOP3.LUT R6, R15, R6, RZ, 0x3c, !PT ;  /* 0x000000060f067212 */ /* 0x000fe200078e3cff */
[----:B------:R-:W-:Y:S01]  /*07f0*/  IMAD R10, R10, 0x100, R11 ;  /* 0x000001000a0a7824 */ /* 0x000fe200078e020b */
[----:B------:R-:W-:Y:S01]  /*0800*/  SHF.R.U32.HI R64, RZ, 0x18, R4 ;  /* 0x00000018ff407819 */ /* 0x000fe20000011604 */
[----:B------:R-:W-:Y:S01]  /*0810*/  IMAD R11, R3, UR4, RZ ;  /* 0x00000004030b7c24 */ /* 0x000fe2000f8e02ff */
[--C-:B------:R-:W-:Y:S01]  /*0820*/  SHF.R.U32.HI R66, RZ, 0x8, R5.reuse ;  /* 0x00000008ff427819 */ /* 0x100fe20000011605 */
[----:B------:R-:W-:Y:S01]  /*0830*/  IMAD R6, R6, UR4, RZ ;  /* 0x0000000406067c24 */ /* 0x000fe2000f8e02ff */
[----:B------:R-:W-:Y:S01]  /*0840*/  SHF.R.U32.HI R3, RZ, 0x10, R5 ;  /* 0x00000010ff037819 */ /* 0x000fe20000011605 */
[----:B------:R-:W-:-:S02]  /*0850*/  IMAD R84, R85, 0x100, R84 ;  /* 0x0000010055547824 */ /* 0x000fc400078e0254 */
[----:B------:R-:W-:Y:S01]  /*0860*/  IMAD R76, R13, 0x10000, R10 ;  /* 0x000100000d4c7824 */ /* 0x000fe200078e020a */
[--C-:B------:R-:W-:Y:S01]  /*0870*/  SHF.R.U32.HI R63, RZ, 0x8, R11.reuse ;  /* 0x00000008ff3f7819 */ /* 0x100fe2000001160b */
[----:B------:R-:W-:Y:S01]  /*0880*/  IMAD R10, R2, UR4, RZ ;  /* 0x00000004020a7c24 */ /* 0x000fe2000f8e02ff */
[----:B------:R-:W-:Y:S01]  /*0890*/  SHF.R.U32.HI R2, RZ, 0x10, R11 ;  /* 0x00000010ff027819 */ /* 0x000fe2000001160b */
[----:B------:R-:W-:Y:S01]  /*08a0*/  IMAD R82, R82, 0x10000, R87 ;  /* 0x0001000052527824 */ /* 0x000fe200078e0257 */
[----:B------:R-:W-:Y:S01]  /*08b0*/  PRMT R3, R66, 0x3340, R3 ;  /* 0x0000334042037816 */ /* 0x000fe20000000003 */
[----:B------:R-:W-:Y:S01]  /*08c0*/  IMAD R81, R81, 0x10000, R84 ;  /* 0x0001000051517824 */ /* 0x000fe200078e0254 */
[--C-:B------:R-:W-:Y:S02]  /*08d0*/  PRMT R14, R64, 0x3340, R5.reuse ;  /* 0x00003340400e7816 */ /* 0x100fe40000000005 */
[----:B------:R-:W-:Y:S02]  /*08e0*/  SHF.R.U32.HI R67, RZ, 0x18, R5 ;  /* 0x00000018ff437819 */ /* 0x000fe40000011605 */
[----:B------:R-:W-:-:S02]  /*08f0*/  SHF.R.U32.HI R68, RZ, 0x8, R6 ;  /* 0x00000008ff447819 */ /* 0x000fc40000011606 */
[----:B------:R-:W-:Y:S01]  /*0900*/  SHF.R.U32.HI R13, RZ, 0x10, R6 ;  /* 0x00000010ff0d7819 */ /* 0x000fe20000011606 */
[----:B------:R-:W-:Y:S01]  /*0910*/  IMAD R77, R77, 0x1000000, R82 ;  /* 0x010000004d4d7824 */ /* 0x000fe200078e0252 */
[----:B------:R-:W-:Y:S01]  /*0920*/  PRMT R79, R63, 0x3340, R2 ;  /* 0x000033403f4f7816 */ /* 0x000fe20000000002 */
[----:B------:R-:W-:Y:S01]  /*0930*/  IMAD R74, R74, 0x1000000, R81 ;  /* 0x010000004a4a7824 */ /* 0x000fe200078e0251 */
[----:B------:R-:W-:Y:S01]  /*0940*/  PRMT R14, R14, 0x5410, R3 ;  /* 0x000054100e0e7816 */ /* 0x000fe20000000003 */
[----:B------:R-:W-:Y:S01]  /*0950*/  VIADD R3, R72, 0x1 ;  /* 0x0000000148037836 */ /* 0x000fe20000000000 */
[----:B------:R-:W-:Y:S02]  /*0960*/  PRMT R15, R68, 0x3340, R13 ;  /* 0x00003340440f7816 */ /* 0x000fe4000000000d */
[----:B------:R-:W-:Y:S02]  /*0970*/  PRMT R2, R67, 0x3340, R6 ;  /* 0x0000334043027816 */ /* 0x000fe40000000006 */
[----:B------:R-:W-:-:S02]  /*0980*/  SHF.R.U32.HI R62, RZ, 0x18, R10 ;  /* 0x00000018ff3e7819 */ /* 0x000fc4000001160a */
[----:B------:R-:W-:Y:S02]  /*0990*/  SHF.R.U32.HI R61, RZ, 0x18, R11 ;  /* 0x00000018ff3d7819 */ /* 0x000fe4000001160b */
[--C-:B------:R-:W-:Y:S02]  /*09a0*/  SHF.R.U32.HI R65, RZ, 0x8, R4.reuse ;  /* 0x00000008ff417819 */ /* 0x100fe40000011604 */
[----:B------:R-:W-:Y:S01]  /*09b0*/  SHF.R.U32.HI R12, RZ, 0x10, R4 ;  /* 0x00000010ff0c7819 */ /* 0x000fe20000011604 */
[----:B------:R-:W-:Y:S01]  /*09c0*/  IMAD R7, R7, 0x1000000, R76 ;  /* 0x0100000007077824 */ /* 0x000fe200078e024c */
[----:B------:R-:W-:Y:S01]  /*09d0*/  PRMT R15, R2, 0x5410, R15 ;  /* 0x00005410020f7816 */ /* 0x000fe2000000000f */
[----:B------:R-:W-:Y:S01]  /*09e0*/  VIADD R2, R72, 0x7 ;  /* 0x0000000748027836 */ /* 0x000fe20000000000 */
[----:B------:R-:W-:Y:S02]  /*09f0*/  PRMT R80, R62, 0x3340, R11 ;  /* 0x000033403e507816 */ /* 0x000fe4000000000b */
[----:B------:R-:W-:-:S02]  /*0a00*/  PRMT R75, R65, 0x3340, R12 ;  /* 0x00003340414b7816 */ /* 0x000fc4000000000c */
[----:B------:R-:W-:Y:S02]  /*0a10*/  PRMT R78, R61, 0x3340, R4 ;  /* 0x000033403d4e7816 */ /* 0x000fe40000000004 */
[----:B------:R-:W-:Y:S02]  /*0a20*/  LOP3.LUT R77, R77, R72, RZ, 0x3c, !PT ;  /* 0x000000484d4d7212 */ /* 0x000fe400078e3cff */
[----:B------:R-:W-:Y:S02]  /*0a30*/  LOP3.LUT R74, R74, R3, RZ, 0x3c, !PT ;  /* 0x000000034a4a7212 */ /* 0x000fe400078e3cff */
[----:B------:R-:W-:Y:S02]  /*0a40*/  PRMT R41, R41, 0x3340, R36 ;  /* 0x0000334029297816 */ /* 0x000fe40000000024 */
[----:B------:R-:W-:Y:S02]  /*0a50*/  PRMT R12, R80, 0x5410, R79 ;  /* 0x00005410500c7816 */ /* 0x000fe4000000004f */
[----:B------:R-:W-:-:S02]  /*0a60*/  PRMT R13, R78, 0x5410, R75 ;  /* 0x000054104e0d7816 */ /* 0x000fc4000000004b */
[----:B------:R-:W-:Y:S01]  /*0a70*/  PRMT R36, R9, 0x3340, R8 ;  /* 0x0000334009247816 */ /* 0x000fe20000000008 */
[----:B------:R-:W-:Y:S01]  /*0a80*/  IMAD R8, R77, UR4, RZ ;  /* 0x000000044d087c24 */ /* 0x000fe2000f8e02ff */
[----:B------:R-:W-:Y:S01]  /*0a90*/  LOP3.LUT R7, R7, R2, RZ, 0x3c, !PT ;  /* 0x0000000207077212 */ /* 0x000fe200078e3cff */
[----:B------:R-:W-:Y:S01]  /*0aa0*/  IMAD R9, R74, UR4, RZ ;  /* 0x000000044a097c24 */ /* 0x000fe2000f8e02ff */
[----:B------:R0:W-:Y:S01]  /*0ab0*/  STL.128 [R1+0xb0], R12 ;  /* 0x0000b00c01007387 */ /* 0x0001e20000100c00 */
[----:B------:R-:W-:Y:S02]  /*0ac0*/  PRMT R2, R73, 0x3340, R70 ;  /* 0x0000334049027816 */ /* 0x000fe40000000046 */
[----:B------:R-:W-:Y:S01]  /*0ad0*/  PRMT R3, R71, 0x3340, R60 ;  /* 0x0000334047037816 */ /* 0x000fe2000000003c */
[----:B------:R-:W-:Y:S01]  /*0ae0*/  IMAD R7, R7, UR4, RZ ;  /* 0x0000000407077c24 */ /* 0x000fe2000f8e02ff */
[----:B------:R-:W-:Y:S02]  /*0af0*/  SHF.R.U32.HI R70, RZ, 0x18, R8 ;  /* 0x00000018ff467819 */ /* 0x000fe40000011608 */
[----:B------:R-:W-:-:S02]  /*0b00*/  SHF.R.U32.HI R71, RZ, 0x8, R9 ;  /* 0x00000008ff477819 */ /* 0x000fc40000011609 */
[----:B------:R-:W-:Y:S02]  /*0b10*/  PRMT R31, R31, 0x3340, R26 ;  /* 0x000033401f1f7816 */ /* 0x000fe4000000001a */
[----:B------:R-:W-:Y:S02]  /*0b20*/  PRMT R26, R33, 0x3340, R30 ;  /* 0x00003340211a7816 */ /* 0x000fe4000000001e */
[--C-:B0-----:R-:W-:Y:S02]  /*0b30*/  SHF.R.U32.HI R12, RZ, 0x10, R9.reuse ;  /* 0x00000010ff0c7819 */ /* 0x101fe40000011609 */
[----:B------:R-:W-:Y:S02]  /*0b40*/  PRMT R15, R70, 0x3340, R9 ;  /* 0x00003340460f7816 */ /* 0x000fe40000000009 */
[----:B------:R-:W-:Y:S02]  /*0b50*/  PRMT R33, R19, 0x3340, R18 ;  /* 0x0000334013217816 */ /* 0x000fe40000000012 */
[----:B------:R-:W-:-:S02]  /*0b60*/  PRMT R18, R71, 0x3340, R12 ;  /* 0x0000334047127816 */ /* 0x000fc4000000000c */
[----:B------:R-:W-:Y:S02]  /*0b70*/  SHF.R.U32.HI R74, RZ, 0x18, R6 ;  /* 0x00000018ff4a7819 */ /* 0x000fe40000011606 */
[--C-:B------:R-:W-:Y:S02]  /*0b80*/  SHF.R.U32.HI R73, RZ, 0x8, R7.reuse ;  /* 0x00000008ff497819 */ /* 0x100fe40000011607 */
[----:B------:R-:W-:Y:S02]  /*0b90*/  SHF.R.U32.HI R12, RZ, 0x10, R7 ;  /* 0x00000010ff0c7819 */ /* 0x000fe40000011607 */
[----:B------:R-:W-:Y:S02]  /*0ba0*/  PRMT R20, R69, 0x3340, R20 ;  /* 0x0000334045147816 */ /* 0x000fe40000000014 */
[----:B------:R-:W-:Y:S02]  /*0bb0*/  PRMT R18, R15, 0x5410, R18 ;  /* 0x000054100f127816 */ /* 0x000fe40000000012 */
[----:B------:R-:W-:-:S02]  /*0bc0*/  SHF.R.U32.HI R69, RZ, 0x18, R9 ;  /* 0x00000018ff457819 */ /* 0x000fc40000011609 */
[----:B------:R-:W-:Y:S02]  /*0bd0*/  PRMT R30, R29, 0x3340, R24 ;  /* 0x000033401d1e7816 */ /* 0x000fe40000000018 */
[--C-:B------:R-:W-:Y:S02]  /*0be0*/  SHF.R.U32.HI R72, RZ, 0x8, R10.reuse ;  /* 0x00000008ff487819 */ /* 0x100fe4000001160a */
[----:B------:R-:W-:Y:S02]  /*0bf0*/  SHF.R.U32.HI R13, RZ, 0x10, R10 ;  /* 0x00000010ff0d7819 */ /* 0x000fe4000001160a */
[----:B------:R-:W-:Y:S02]  /*0c00*/  PRMT R24, R73, 0x3340, R12 ;  /* 0x0000334049187816 */ /* 0x000fe4000000000c */
[----:B------:R-:W-:Y:S01]  /*0c10*/  PRMT R16, R23, 0x3340, R16 ;  /* 0x0000334017107816 */ /* 0x000fe20000000010 */
[----:B------:R-:W-:Y:S01]  /*0c20*/  IMAD.MOV.U32 R23, RZ, RZ, 0xffff ;  /* 0x0000ffffff177424 */ /* 0x000fe200078e00ff */
[----:B------:R-:W-:-:S02]  /*0c30*/  PRMT R15, R74, 0x3340, R7 ;  /* 0x000033404a0f7816 */ /* 0x000fc40000000007 */
[--C-:B------:R-:W-:Y:S02]  /*0c40*/  SHF.R.U32.HI R75, RZ, 0x8, R8.reuse ;  /* 0x00000008ff4b7819 */ /* 0x100fe40000011608 */
[----:B------:R-:W-:Y:S02]  /*0c50*/  SHF.R.U32.HI R12, RZ, 0x10, R8 ;  /* 0x00000010ff0c7819 */ /* 0x000fe40000011608 */
[----:B------:R-:W-:Y:S02]  /*0c60*/  SHF.R.U32.HI R76, RZ, 0x18, R7 ;  /* 0x00000018ff4c7819 */ /* 0x000fe40000011607 */
[----:B------:R-:W-:Y:S02]  /*0c70*/  PRMT R13, R72, 0x3340, R13 ;  /* 0x00003340480d7816 */ /* 0x000fe4000000000d */
[----:B------:R-:W-:Y:S02]  /*0c80*/  PRMT R14, R69, 0x3340, R10 ;  /* 0x00003340450e7816 */ /* 0x000fe4000000000a */
[----:B------:R-:W-:-:S02]  /*0c90*/  PRMT R24, R15, 0x5410, R24 ;  /* 0x000054100f187816 */ /* 0x000fc40000000018 */
[----:B------:R-:W-:Y:S02]  /*0ca0*/  PRMT R17, R58, 0x3340, R17 ;  /* 0x000033403a117816 */ /* 0x000fe40000000011 */
[----:B------:R-:W-:Y:S02]  /*0cb0*/  PRMT R15, R3, 0x5410, R2 ;  /* 0x00005410030f7816 */ /* 0x000fe40000000002 */
[----:B------:R-:W-:Y:S02]  /*0cc0*/  PRMT R21, R56, 0x3340, R21 ;  /* 0x0000334038157816 */ /* 0x000fe40000000015 */
        /* <DEDUP_REMOVED lines=17> */
[----:B------:R-:W-:-:S04]  /*0de0*/  PRMT R45, R45, 0x3340, R40 ;  /* 0x000033402d2d7816 */ /* 0x000fc80000000028 */
[----:B------:R-:W-:Y:S02]  /*0df0*/  PRMT R22, R45, 0x5410, R38 ;  /* 0x000054102d167816 */ /* 0x000fe40000000026 */
[----:B------:R-:W-:Y:S02]  /*0e00*/  PRMT R42, R47, 0x3340, R42 ;  /* 0x000033402f2a7816 */ /* 0x000fe4000000002a */
[----:B------:R-:W-:-:S04]  /*0e10*/  PRMT R49, R49, 0x3340, R44 ;  /* 0x0000334031317816 */ /* 0x000fc8000000002c */
[----:B------:R-:W-:Y:S02]  /*0e20*/  PRMT R21, R49, 0x5410, R42 ;  /* 0x0000541031157816 */ /* 0x000fe4000000002a */
[----:B------:R-:W-:Y:S01]  /*0e30*/  PRMT R46, R51, 0x3340, R46 ;  /* 0x00003340332e7816 */ /* 0x000fe2000000002e */
[----:B------:R-:W-:Y:S01]  /*0e40*/  STL.128 [R1+0x90], R12 ;  /* 0x0000900c01007387 */ /* 0x000fe20000100c00 */
[----:B------:R-:W-:Y:S02]  /*0e50*/  PRMT R28, R53, 0x3340, R50 ;  /* 0x00003340351c7816 */ /* 0x000fe40000000032 */
[----:B------:R-:W-:Y:S02]  /*0e60*/  PRMT R55, R55, 0x3340, R52 ;  /* 0x0000334037377816 */ /* 0x000fe40000000034 */
[----:B------:R-:W-:Y:S02]  /*0e70*/  PRMT R57, R57, 0x3340, R48 ;  /* 0x0000334039397816 */ /* 0x000fe40000000030 */
[----:B------:R-:W-:-:S02]  /*0e80*/  PRMT R25, R76, 0x3340, R25 ;  /* 0x000033404c197816 */ /* 0x000fc40000000019 */
[----:B------:R-:W-:Y:S02]  /*0e90*/  PRMT R28, R55, 0x5410, R28 ;  /* 0x00005410371c7816 */ /* 0x000fe4000000001c */
[----:B------:R-:W-:Y:S02]  /*0ea0*/  PRMT R20, R57, 0x5410, R46 ;  /* 0x0000541039147816 */ /* 0x000fe4000000002e */
[----:B------:R-:W-:Y:S01]  /*0eb0*/  PRMT R25, R25, 0x5410, R30 ;  /* 0x0000541019197816 */ /* 0x000fe2000000001e */
[----:B------:R-:W-:Y:S04]  /*0ec0*/  STL.128 [R1+0xa0], R16 ;  /* 0x0000a01001007387 */ /* 0x000fe80000100c00 */
[----:B------:R-:W-:Y:S04]  /*0ed0*/  STL.128 [R1+0xd0], R20 ;  /* 0x0000d01401007387 */ /* 0x000fe80000100c00 */
[----:B------:R-:W-:Y:S04]  /*0ee0*/  STL [R1+0xe0], R28 ;  /* 0x0000e01c01007387 */ /* 0x000fe80000100800 */
[----:B------:R-:W-:Y:S04]  /*0ef0*/  STL.128 [R1+0xc0], R24 ;  /* 0x0000c01801007387 */ /* 0x000fe80000100c00 */
[----:B------:R-:W-:Y:S04]  /*0f00*/  STL.128 [R1], RZ ;  /* 0x000000ff01007387 */ /* 0x000fe80000100c00 */
[----:B------:R-:W-:Y:S04]  /*0f10*/  STL.128 [R1+0x10], RZ ;  /* 0x000010ff01007387 */ /* 0x000fe80000100c00 */
[----:B------:R-:W-:Y:S04]  /*0f20*/  STL.128 [R1+0x20], RZ ;  /* 0x000020ff01007387 */ /* 0x000fe80000100c00 */
[----:B------:R-:W-:Y:S04]  /*0f30*/  STL.128 [R1+0x30], RZ ;  /* 0x000030ff01007387 */ /* 0x000fe80000100c00 */
[----:B------:R-:W-:Y:S04]  /*0f40*/  STL.128 [R1+0x40], RZ ;  /* 0x000040ff01007387 */ /* 0x000fe80000100c00 */
[----:B------:R-:W-:Y:S04]  /*0f50*/  STL.128 [R1+0x50], RZ ;  /* 0x000050ff01007387 */ /* 0x000fe80000100c00 */
[----:B------:R-:W-:Y:S04]  /*0f60*/  STL.128 [R1+0x60], RZ ;  /* 0x000060ff01007387 */ /* 0x000fe80000100c00 */
[----:B------:R-:W-:Y:S04]  /*0f70*/  STL.128 [R1+0x70], RZ ;  /* 0x000070ff01007387 */ /* 0x000fe80000100c00 */
[----:B------:R-:W-:Y:S04]  /*0f80*/  STL.64 [R1+0x80], RZ ;  /* 0x000080ff01007387 */ /* 0x000fe80000100a00 */
[----:B------:R-:W-:Y:S04]  /*0f90*/  STL.128 [R1+0x190], R8 ;  /* 0x0001900801007387 */ /* 0x000fe80000100c00 */
[----:B------:R-:W-:Y:S01]  /*0fa0*/  STL.128 [R1+0x1a0], R4 ;  /* 0x0001a00401007387 */ /* 0x000fe20000100c00 */
[----:B------:R-:W-:Y:S01]  /*0fb0*/  IMAD.MOV.U32 R2, RZ, RZ, RZ ;  /* 0x000000ffff027224 */ /* 0x000fe200078e00ff */
[----:B------:R-:W-:-:S02]  /*0fc0*/  PRMT R44, R9, 0x7632, R44 ;  /* 0x00007632092c7816 */ /* 0x000fc4000000002c */
[----:B------:R0:W-:Y:S01]  /*0fd0*/  STL.U8 [R1+0xe4], R0 ;  /* 0x0000e40001007387 */ /* 0x0001e20000100000 */
[----:B------:R-:W-:Y:S02]  /*0fe0*/  PRMT R45, R10, 0x7632, R45 ;  /* 0x000076320a2d7816 */ /* 0x000fe4000000002d */
[----:B------:R-:W-:Y:S02]  /*0ff0*/  PRMT R46, R11, 0x7632, R46 ;  /* 0x000076320b2e7816 */ /* 0x000fe4000000002e */
[----:B------:R-:W-:Y:S02]  /*1000*/  PRMT R47, R4, 0x7632, R47 ;  /* 0x00007632042f7816 */ /* 0x000fe4000000002f */
[----:B------:R-:W-:Y:S02]  /*1010*/  PRMT R48, R5, 0x7632, R48 ;  /* 0x0000763205307816 */ /* 0x000fe40000000030 */
[----:B------:R-:W-:Y:S02]  /*1020*/  PRMT R49, R6, 0x7632, R49 ;  /* 0x0000763206317816 */ /* 0x000fe40000000031 */
[----:B0-----:R-:W-:-:S02]  /*1030*/  PRMT R0, R8, 0x7632, R0 ;  /* 0x0000763208007816 */ /* 0x001fc40000000000 */
[----:B------:R-:W-:-:S07]  /*1040*/  PRMT R50, R7, 0x7632, R50 ;  /* 0x0000763207327816 */ /* 0x000fce0000000032 */
.L_x_0:
[----:B0-----:R-:W-:-:S05]  /*1050*/  IMAD.IADD R3, R1, 0x1, R2 ;  /* 0x0000000101037824 */ /* 0x001fca00078e0202 */
[----:B------:R-:W2:Y:S01]  /*1060*/  LDL.128 R12, [R3+0x90] ;  /* 0x00009000030c7983 */ /* 0x000ea20000100c00 */
[----:B------:R-:W-:-:S05]  /*1070*/  VIADD R2, R2, 0x10 ;  /* 0x0000001002027836 */ /* 0x000fca0000000000 */
[----:B------:R-:W-:Y:S01]  /*1080*/  ISETP.NE.AND P0, PT, R2, 0x50, PT ;  /* 0x000000500200780c */ /* 0x000fe20003f05270 */
[----:B--2---:R0:W-:-:S12]  /*1090*/  STL.128 [R3], R12 ;  /* 0x0000000c03007387 */ /* 0x0041d80000100c00 */
[----:B------:R-:W-:Y:S05]  /*10a0*/  @P0 BRA `(.L_x_0) ;  /* 0xfffffffc00e80947 */ /* 0x000fea000383ffff */
[----:B0-----:R-:W-:-:S05]  /*10b0*/  IMAD.IADD R12, R1, 0x1, R2 ;  /* 0x00000001010c7824 */ /* 0x001fca00078e0202 */
[----:B------:R-:W2:Y:S02]  /*10c0*/  LDL.64 R2, [R12+0x90] ;  /* 0x000090000c027983 */ /* 0x000ea40000100a00 */
[----:B--2---:R-:W-:Y:S02]  /*10d0*/  PRMT R3, R3, 0x7770, RZ ;  /* 0x0000777003037816 */ /* 0x004fe400000000ff */
[----:B------:R-:W-:Y:S04]  /*10e0*/  STL [R12], R2 ;  /* 0x000000020c007387 */ /* 0x000fe80000100800 */
[----:B------:R0:W-:Y:S04]  /*10f0*/  STL.U8 [R12+0x4], R3 ;  /* 0x000004030c007387 */ /* 0x0001e80000100000 */
[----:B------:R-:W2:Y:S01]  /*1100*/  LDL.U8 R54, [R1+0x87] ;  /* 0x0000870001367983 */ /* 0x000ea20000100000 */
[----:B------:R-:W-:-:S03]  /*1110*/  IMAD.MOV.U32 R51, RZ, RZ, 0x1 ;  /* 0x00000001ff337424 */ /* 0x000fc600078e00ff */
[----:B------:R1:W5:Y:S04]  /*1120*/  LDL.128 R40, [R1] ;  /* 0x0000000001287983 */ /* 0x0003680000100c00 */
[----:B------:R3:W-:Y:S04]  /*1130*/  STL.U8 [R1+0x55], R51 ;  /* 0x0000553301007387 */ /* 0x0007e80000100000 */
[----:B------:R1:W5:Y:S04]  /*1140*/  LDL.128 R36, [R1+0x10] ;  /* 0x0000100001247983 */ /* 0x0003680000100c00 */
[----:B------:R1:W5:Y:S04]  /*1150*/  LDL.128 R32, [R1+0x20] ;  /* 0x0000200001207983 */ /* 0x0003680000100c00 */
[----:B------:R1:W5:Y:S04]  /*1160*/  LDL.128 R28, [R1+0x30] ;  /* 0x00003000011c7983 */ /* 0x0003680000100c00 */
[----:B------:R1:W5:Y:S04]  /*1170*/  LDL.128 R24, [R1+0x40] ;  /* 0x0000400001187983 */ /* 0x0003680000100c00 */
[----:B------:R1:W5:Y:S04]  /*1180*/  LDL.128 R20, [R1+0x60] ;  /* 0x0000600001147983 */ /* 0x0003680000100c00 */
[----:B------:R1:W5:Y:S04]  /*1190*/  LDL.128 R16, [R1+0x70] ;  /* 0x0000700001107983 */ /* 0x0003680000100c00 */
[----:B0-----:R1:W5:Y:S01]  /*11a0*/  LDL.128 R12, [R1+0x50] ;  /* 0x00005000010c7983 */ /* 0x0013620000100c00 */
[----:B--2---:R-:W-:-:S05]  /*11b0*/  LOP3.LUT R54, R54, 0x80, RZ, 0xfc, !PT ;  /* 0x0000008036367812 */ /* 0x004fca00078efcff */
[----:B------:R0:W-:Y:S04]  /*11c0*/  STL.U8 [R1+0x87], R54 ;  /* 0x0000873601007387 */ /* 0x0001e80000100000 */
[----:B------:R1:W5:Y:S01]  /*11d0*/  LDL.64 R2, [R1+0x80] ;  /* 0x0000800001027983 */ /* 0x0003620000100a00 */
[----:B------:R-:W-:Y:S02]  /*11e0*/  CS2R R52, SRZ ;  /* 0x0000000000347805 */ /* 0x000fe4000001ff00 */
[----:B------:R-:W-:Y:S02]  /*11f0*/  CS2R R58, SRZ ;  /* 0x00000000003a7805 */ /* 0x000fe4000001ff00 */
[----:B------:R-:W-:Y:S01]  /*1200*/  CS2R R56, SRZ ;  /* 0x0000000000387805 */ /* 0x000fe2000001ff00 */
[----:B---3--:R-:W-:Y:S01]  /*1210*/  IMAD.MOV.U32 R51, RZ, RZ, RZ ;  /* 0x000000ffff337224 */ /* 0x008fe200078e00ff */
[----:B------:R-:W-:-:S02]  /*1220*/  CS2R R80, SRZ ;  /* 0x0000000000507805 */ /* 0x000fc4000001ff00 */
[----:B0-----:R-:W-:Y:S01]  /*1230*/  CS2R R54, SRZ ;  /* 0x0000000000367805 */ /* 0x001fe2000001ff00 */
[----:B------:R-:W-:Y:S01]  /*1240*/  IMAD.MOV.U32 R60, RZ, RZ, RZ ;  /* 0x000000ffff3c7224 */ /* 0x000fe200078e00ff */
[----:B------:R-:W-:Y:S01]  /*1250*/  CS2R R78, SRZ ;  /* 0x00000000004e7805 */ /* 0x000fe2000001ff00 */
[----:B------:R-:W-:Y:S02]  /*1260*/  IMAD.MOV.U32 R89, RZ, RZ, RZ ;  /* 0x000000ffff597224 */ /* 0x000fe400078e00ff */
[----:B------:R-:W-:Y:S01]  /*1270*/  IMAD.MOV.U32 R83, RZ, RZ, RZ ;  /* 0x000000ffff537224 */ /* 0x000fe200078e00ff */
[----:B------:R-:W-:Y:S01]  /*1280*/  UMOV UR4, URZ ;  /* 0x000000ff00047c82 */ /* 0x000fe20008000000 */
[----:B-1----:R-:W-:-:S05]  /*1290*/  UMOV UR5, URZ ;  /* 0x000000ff00057c82 */ /* 0x002fca0008000000 */
.L_x_1:
[----:B-----5:R-:W-:Y:S01]  /*12a0*/  LOP3.LUT R93, R14, R28, R42, 0x96, !PT ;  /* 0x0000001c0e5d7212 */ /* 0x020fe200078e962a */
[----:B------:R-:W0:Y:S01]  /*12b0*/  LDCU.64 UR6, c[0x3][UR5] ;  /* 0x00c00000050677ac */ /* 0x000e220008000a00 */
[----:B------:R-:W-:Y:S02]  /*12c0*/  LOP3.LUT R90, R15, R29, R43, 0x96, !PT ;  /* 0x0000001d0f5a7212 */ /* 0x000fe400078e962b */
[----:B------:R-:W-:Y:S01]  /*12d0*/  LOP3.LUT R85, R22, R24, R38, 0x96, !PT ;  /* 0x0000001816557212 */ /* 0x000fe200078e9626 */
[----:B------:R-:W-:Y:S01]  /*12e0*/  UIADD3 UR4, UPT, UPT, UR4, 0x1, URZ ;  /* 0x0000000104047890 */ /* 0x000fe2000fffe0ff */
[----:B------:R-:W-:Y:S01]  /*12f0*/  LOP3.LUT R84, R23, R25, R39, 0x96, !PT ;  /* 0x0000001917547212 */ /* 0x000fe200078e9627 */
[----:B------:R-:W-:Y:S01]  /*1300*/  UIADD3 UR5, UPT, UPT, UR5, 0x8, URZ ;  /* 0x0000000805057890 */ /* 0x000fe2000fffe0ff */
[----:B------:R-:W-:Y:S01]  /*1310*/  LOP3.LUT R91, R16, R26, R32, 0x96, !PT ;  /* 0x0000001a105b7212 */ /* 0x000fe200078e9620 */
[----:B------:R-:W-:Y:S01]  /*1320*/  UISETP.NE.AND UP0, UPT, UR4, 0x18, UPT ;  /* 0x000000180400788c */ /* 0x000fe2000bf05270 */
[----:B------:R-:W-:-:S02]  /*1330*/  LOP3.LUT R82, R17, R27, R33, 0x96, !PT ;  /* 0x0000001b11527212 */ /* 0x000fc400078e9621 */
[----:B------:R-:W-:Y:S02]  /*1340*/  LOP3.LUT R93, R79, R93, R2, 0x96, !PT ;  /* 0x0000005d4f5d7212 */ /* 0x000fe400078e9602 */
[----:B------:R-:W-:Y:S02]  /*1350*/  LOP3.LUT R90, R78, R90, R3, 0x96, !PT ;  /* 0x0000005a4e5a7212 */ /* 0x000fe400078e9603 */
[----:B------:R-:W-:Y:S02]  /*1360*/  LOP3.LUT R85, R59, R85, R54, 0x96, !PT ;  /* 0x000000553b557212 */ /* 0x000fe400078e9636 */
[----:B------:R-:W-:Y:S02]  /*1370*/  LOP3.LUT R84, R56, R84, R51, 0x96, !PT ;  /* 0x0000005438547212 */ /* 0x000fe400078e9633 */
[----:B------:R-:W-:Y:S02]  /*1380*/  LOP3.LUT R91, R52, R91, R55, 0x96, !PT ;  /* 0x0000005b345b7212 */ /* 0x000fe400078e9637 */
[----:B------:R-:W-:-:S02]  /*1390*/  LOP3.LUT R82, R53, R82, R58, 0x96, !PT ;  /* 0x0000005235527212 */ /* 0x000fc400078e963a */
[----:B------:R-:W-:Y:S02]  /*13a0*/  SHF.L.W.U32.HI R87, R93, 0x1, R90 ;  /* 0x000000015d577819 */ /* 0x000fe40000010e5a */
[----:B------:R-:W-:Y:S02]  /*13b0*/  SHF.L.W.U32.HI R86, R84, 0x1, R85 ;  /* 0x0000000154567819 */ /* 0x000fe40000010e55 */
[----:B------:R-:W-:Y:S02]  /*13c0*/  SHF.L.W.U32.HI R88, R90, 0x1, R93 ;  /* 0x000000015a587819 */ /* 0x000fe40000010e5d */
[----:B------:R-:W-:Y:S02]  /*13d0*/  SHF.L.W.U32.HI R97, R91, 0x1, R82 ;  /* 0x000000015b617819 */ /* 0x000fe40000010e52 */
[----:B------:R-:W-:Y:S02]  /*13e0*/  SHF.L.W.U32.HI R94, R82, 0x1, R91 ;  /* 0x00000001525e7819 */ /* 0x000fe40000010e5b */
[----:B------:R-:W-:-:S02]  /*13f0*/  LOP3.LUT R82, R87, R82, RZ, 0x3c, !PT ;  /* 0x0000005257527212 */ /* 0x000fc400078e3cff */
[----:B------:R-:W-:Y:S02]  /*1400*/  LOP3.LUT R93, R86, R93, RZ, 0x3c, !PT ;  /* 0x0000005d565d7212 */ /* 0x000fe400078e3cff */
[----:B------:R-:W-:Y:S02]  /*1410*/  LOP3.LUT R87, R20, R30, R36, 0x96, !PT ;  /* 0x0000001e14577212 */ /* 0x000fe400078e9624 */
[----:B------:R-:W-:Y:S02]  /*1420*/  LOP3.LUT R86, R21, R31, R37, 0x96, !PT ;  /* 0x0000001f15567212 */ /* 0x000fe400078e9625 */
[----:B------:R-:W-:Y:S02]  /*1430*/  LOP3.LUT R77, R88, R91, RZ, 0x3c, !PT ;  /* 0x0000005b584d7212 */ /* 0x000fe400078e3cff */
[----:B------:R-:W-:Y:S02]  /*1440*/  LOP3.LUT R101, R12, R34, R40, 0x96, !PT ;  /* 0x000000220c657212 */ /* 0x000fe400078e9628 */
[----:B------:R-:W-:-:S02]  /*1450*/  LOP3.LUT R87, R60, R87, R89, 0x96, !PT ;  /* 0x000000573c577212 */ /* 0x000fc400078e9659 */
[----:B------:R-:W-:Y:S02]  /*1460*/  LOP3.LUT R86, R57, R86, R80, 0x96, !PT ;  /* 0x0000005639567212 */ /* 0x000fe400078e9650 */
[----:B------:R-:W-:Y:S02]  /*1470*/  LOP3.LUT R88, R13, R35, R41, 0x96, !PT ;  /* 0x000000230d587212 */ /* 0x000fe400078e9629 */
[----:B------:R-:W-:Y:S02]  /*1480*/  SHF.L.W.U32.HI R91, R85, 0x1, R84 ;  /* 0x00000001555b7819 */ /* 0x000fe40000010e54 */
[----:B------:R-:W-:Y:S02]  /*1490*/  LOP3.LUT R101, R83, R101, R18, 0x96, !PT ;  /* 0x0000006553657212 */ /* 0x000fe400078e9612 */
[----:B------:R-:W-:Y:S02]  /*14a0*/  SHF.L.W.U32.HI R92, R86, 0x1, R87 ;  /* 0x00000001565c7819 */ /* 0x000fe40000010e57 */
[----:B------:R-:W-:-:S02]  /*14b0*/  LOP3.LUT R88, R81, R88, R19, 0x96, !PT ;  /* 0x0000005851587212 */ /* 0x000fc400078e9613 */
[----:B------:R-:W-:Y:S02]  /*14c0*/  SHF.L.W.U32.HI R99, R87, 0x1, R86 ;  /* 0x0000000157637819 */ /* 0x000fe40000010e56 */
[----:B------:R-:W-:Y:S02]  /*14d0*/  LOP3.LUT R90, R91, R90, RZ, 0x3c, !PT ;  /* 0x0000005a5b5a7212 */ /* 0x000fe400078e3cff */
[----:B------:R-:W-:Y:S02]  /*14e0*/  LOP3.LUT R91, R92, R101, RZ, 0x3c, !PT ;  /* 0x000000655c5b7212 */ /* 0x000fe400078e3cff */
[----:B------:R-:W-:Y:S02]  /*14f0*/  SHF.L.W.U32.HI R95, R101, 0x1, R88 ;  /* 0x00000001655f7819 */ /* 0x000fe40000010e58 */
[----:B------:R-:W-:Y:S02]  /*1500*/  SHF.L.W.U32.HI R92, R88, 0x1, R101 ;  /* 0x00000001585c7819 */ /* 0x000fe40000010e65 */
[----:B------:R-:W-:-:S02]  /*1510*/  LOP3.LUT R88, R99, R88, RZ, 0x3c, !PT ;  /* 0x0000005863587212 */ /* 0x000fc400078e3cff */
[----:B------:R-:W-:Y:S02]  /*1520*/  LOP3.LUT R87, R94, R87, RZ, 0x3c, !PT ;  /* 0x000000575e577212 */ /* 0x000fe400078e3cff */
[----:B------:R-:W-:Y:S02]  /*1530*/  LOP3.LUT R86, R97, R86, RZ, 0x3c, !PT ;  /* 0x0000005661567212 */ /* 0x000fe400078e3cff */
[----:B------:R-:W-:Y:S02]  /*1540*/  LOP3.LUT R84, R95, R84, RZ, 0x3c, !PT ;  /* 0x000000545f547212 */ /* 0x000fe400078e3cff */
[C---:B------:R-:W-:Y:S02]  /*1550*/  LOP3.LUT R42, R91.reuse, R42, RZ, 0x3c, !PT ;  /* 0x0000002a5b2a7212 */ /* 0x040fe400078e3cff */
[C---:B------:R-:W-:Y:S02]  /*1560*/  LOP3.LUT R28, R91.reuse, R28, RZ, 0x3c, !PT ;  /* 0x0000001c5b1c7212 */ /* 0x040fe400078e3cff */
[----:B------:R-:W-:-:S02]  /*1570*/  LOP3.LUT R14, R91, R14, RZ, 0x3c, !PT ;  /* 0x0000000e5b0e7212 */ /* 0x000fc400078e3cff */
[C---:B------:R-:W-:Y:S02]  /*1580*/  LOP3.LUT R2, R91.reuse, R2, RZ, 0x3c, !PT ;  /* 0x000000025b027212 */ /* 0x040fe400078e3cff */
[----:B------:R-:W-:Y:S02]  /*1590*/  LOP3.LUT R79, R91, R79, RZ, 0x3c, !PT ;  /* 0x0000004f5b4f7212 */ /* 0x000fe400078e3cff */
[----:B------:R-:W-:Y:S02]  /*15a0*/  LOP3.LUT R85, R92, R85, RZ, 0x3c, !PT ;  /* 0x000000555c557212 */ /* 0x000fe400078e3cff */
[C---:B------:R-:W-:Y:S02]  /*15b0*/  LOP3.LUT R29, R88.reuse, R29, RZ, 0x3c, !PT ;  /* 0x0000001d581d7212 */ /* 0x040fe400078e3cff */
[C---:B------:R-:W-:Y:S02]  /*15c0*/  LOP3.LUT R3, R88.reuse, R3, RZ, 0x3c, !PT ;  /* 0x0000000358037212 */ /* 0x040fe400078e3cff */
[----:B------:R-:W-:-:S02]  /*15d0*/  LOP3.LUT R91, R88, R43, RZ, 0x3c, !PT ;  /* 0x0000002b585b7212 */ /* 0x000fc400078e3cff */
[C---:B------:R-:W-:Y:S02]  /*15e0*/  LOP3.LUT R15, R88.reuse, R15, RZ, 0x3c, !PT ;  /* 0x0000000f580f7212 */ /* 0x040fe400078e3cff */
[----:B------:R-:W-:Y:S02]  /*15f0*/  LOP3.LUT R78, R88, R78, RZ, 0x3c, !PT ;  /* 0x0000004e584e7212 */ /* 0x000fe400078e3cff */
[C---:B------:R-:W-:Y:S02]  /*1600*/  LOP3.LUT R88, R87.reuse, R38, RZ, 0x3c, !PT ;  /* 0x0000002657587212 */ /* 0x040fe400078e3cff */
[----:B------:R-:W-:Y:S02]  /*1610*/  LOP3.LUT R38, R86, R51, RZ, 0x3c, !PT ;  /* 0x0000003356267212 */ /* 0x000fe400078e3cff */
[----:B------:R-:W-:Y:S02]  /*1620*/  LOP3.LUT R43, R87, R54, RZ, 0x3c, !PT ;  /* 0x00000036572b7212 */ /* 0x000fe400078e3cff */
[----:B------:R-:W-:-:S02]  /*1630*/  LOP3.LUT R51, R84, R27, RZ, 0x3c, !PT ;  /* 0x0000001b54337212 */ /* 0x000fc400078e3cff */
[C---:B------:R-:W-:Y:S02]  /*1640*/  LOP3.LUT R54, R85.reuse, R32, RZ, 0x3c, !PT ;  /* 0x0000002055367212 */ /* 0x040fe400078e3cff */
[C---:B------:R-:W-:Y:S02]  /*1650*/  LOP3.LUT R27, R84.reuse, R17, RZ, 0x3c, !PT ;  /* 0x00000011541b7212 */ /* 0x040fe400078e3cff */
[----:B------:R-:W-:Y:S02]  /*1660*/  LOP3.LUT R32, R85, R52, RZ, 0x3c, !PT ;  /* 0x0000003455207212 */ /* 0x000fe400078e3cff */
[----:B------:R-:W-:Y:S02]  /*1670*/  LOP3.LUT R17, R84, R53, RZ, 0x3c, !PT ;  /* 0x0000003554117212 */ /* 0x000fe400078e3cff */
[----:B------:R-:W-:Y:S02]  /*1680*/  LOP3.LUT R89, R93, R89, RZ, 0x3c, !PT ;  /* 0x000000595d597212 */ /* 0x000fe400078e3cff */
[----:B------:R-:W-:-:S02]  /*1690*/  LOP3.LUT R80, R90, R80, RZ, 0x3c, !PT ;  /* 0x000000505a507212 */ /* 0x000fc400078e3cff */
[----:B------:R-:W-:Y:S02]  /*16a0*/  LOP3.LUT R59, R87, R59, RZ, 0x3c, !PT ;  /* 0x0000003b573b7212 */ /* 0x000fe400078e3cff */
[----:B------:R-:W-:Y:S02]  /*16b0*/  LOP3.LUT R56, R86, R56, RZ, 0x3c, !PT ;  /* 0x0000003856387212 */ /* 0x000fe400078e3cff */
[----:B------:R-:W-:Y:S02]  /*16c0*/  LOP3.LUT R97, R84, R33, RZ, 0x3c, !PT ;  /* 0x0000002154617212 */ /* 0x000fe400078e3cff */
[C---:B------:R-:W-:Y:S02]  /*16d0*/  LOP3.LUT R34, R77.reuse, R34, RZ, 0x3c, !PT ;  /* 0x000000224d227212 */ /* 0x040fe400078e3cff */
[----:B------:R-:W-:Y:S02]  /*16e0*/  LOP3.LUT R35, R82, R35, RZ, 0x3c, !PT ;  /* 0x0000002352237212 */ /* 0x000fe400078e3cff */
[----:B------:R-:W-:-:S02]  /*16f0*/  LOP3.LUT R94, R77, R18, RZ, 0x3c, !PT ;  /* 0x000000124d5e7212 */ /* 0x000fc400078e3cff */
[----:B------:R-:W-:Y:S02]  /*1700*/  LOP3.LUT R95, R82, R19, RZ, 0x3c, !PT ;  /* 0x00000013525f7212 */ /* 0x000fe400078e3cff */
[----:B------:R-:W-:Y:S02]  /*1710*/  SHF.L.W.U32.HI R33, R32, 0xe, R17 ;  /* 0x0000000e20217819 */ /* 0x000fe40000010e11 */
[C---:B------:R-:W-:Y:S02]  /*1720*/  LOP3.LUT R37, R90.reuse, R37, RZ, 0x3c, !PT ;  /* 0x000000255a257212 */ /* 0x040fe400078e3cff */
[C---:B------:R-:W-:Y:S02]  /*1730*/  LOP3.LUT R31, R90.reuse, R31, RZ, 0x3c, !PT ;  /* 0x0000001f5a1f7212 */ /* 0x040fe400078e3cff */
[C---:B------:R-:W-:Y:S02]  /*1740*/  LOP3.LUT R21, R90.reuse, R21, RZ, 0x3c, !PT ;  /* 0x000000155a157212 */ /* 0x040fe400078e3cff */
[----:B------:R-:W-:-:S02]  /*1750*/  LOP3.LUT R57, R90, R57, RZ, 0x3c, !PT ;  /* 0x000000395a397212 */ /* 0x000fc400078e3cff */
[----:B------:R-:W-:Y:S02]  /*1760*/  SHF.L.W.U32.HI R32, R17, 0xe, R32 ;  /* 0x0000000e11207819 */ /* 0x000fe40000010e20 */
[C---:B------:R-:W-:Y:S02]  /*1770*/  LOP3.LUT R36, R93.reuse, R36, RZ, 0x3c, !PT ;  /* 0x000000245d247212 */ /* 0x040fe400078e3cff */
[C---:B------:R-:W-:Y:S02]  /*1780*/  LOP3.LUT R30, R93.reuse, R30, RZ, 0x3c, !PT ;  /* 0x0000001e5d1e7212 */ /* 0x040fe400078e3cff */
[C---:B------:R-:W-:Y:S02]  /*1790*/  LOP3.LUT R20, R93.reuse, R20, RZ, 0x3c, !PT ;  /* 0x000000145d147212 */ /* 0x040fe400078e3cff */
[----:B------:R-:W-:Y:S02]  /*17a0*/  LOP3.LUT R60, R93, R60, RZ, 0x3c, !PT ;  /* 0x0000003c5d3c7212 */ /* 0x000fe400078e3cff */
[----:B------:R-:W-:-:S02]  /*17b0*/  LOP3.LUT R24, R87, R24, RZ, 0x3c, !PT ;  /* 0x0000001857187212 */ /* 0x000fc400078e3cff */
[----:B------:R-:W-:Y:S02]  /*17c0*/  LOP3.LUT R22, R87, R22, RZ, 0x3c, !PT ;  /* 0x0000001657167212 */ /* 0x000fe400078e3cff */
[----:B------:R-:W-:Y:S02]  /*17d0*/  LOP3.LUT R25, R86, R25, RZ, 0x3c, !PT ;  /* 0x0000001956197212 */ /* 0x000fe400078e3cff */
[----:B------:R-:W-:Y:S02]  /*17e0*/  LOP3.LUT R16, R85, R16, RZ, 0x3c, !PT ;  /* 0x0000001055107212 */ /* 0x000fe400078e3cff */
[----:B------:R-:W-:Y:S02]  /*17f0*/  LOP3.LUT R90, R84, R58, RZ, 0x3c, !PT ;  /* 0x0000003a545a7212 */ /* 0x000fe400078e3cff */
[----:B------:R-:W-:Y:S02]  /*1800*/  LOP3.LUT R52, R77, R12, RZ, 0x3c, !PT ;  /* 0x0000000c4d347212 */ /* 0x000fe400078e3cff */
[----:B------:R-:W-:-:S02]  /*1810*/  SHF.L.W.U32.HI R17, R42, 0x1, R91 ;  /* 0x000000012a117819 */ /* 0x000fc40000010e5b */
[C---:B------:R-:W-:Y:S02]  /*1820*/  LOP3.LUT R87, R86.reuse, R39, RZ, 0x3c, !PT ;  /* 0x0000002756577212 */ /* 0x040fe400078e3cff */
[----:B------:R-:W-:Y:S02]  /*1830*/  LOP3.LUT R23, R86, R23, RZ, 0x3c, !PT ;  /* 0x0000001756177212 */ /* 0x000fe400078e3cff */
[----:B------:R-:W-:Y:S02]  /*1840*/  LOP3.LUT R55, R85, R55, RZ, 0x3c, !PT ;  /* 0x0000003755377212 */ /* 0x000fe400078e3cff */
[----:B------:R-:W-:Y:S02]  /*1850*/  SHF.L.W.U32.HI R19, R14, 0xa, R15 ;  /* 0x0000000a0e137819 */ /* 0x000fe40000010e0f */
[----:B------:R-:W-:Y:S02]  /*1860*/  SHF.L.W.U32.HI R18, R15, 0xa, R14 ;  /* 0x0000000a0f127819 */ /* 0x000fe40000010e0e */
[----:B------:R-:W-:-:S02]  /*1870*/  SHF.L.W.U32.HI R12, R89, 0xf, R80 ;  /* 0x0000000f590c7819 */ /* 0x000fc40000010e50 */
[----:B------:R-:W-:Y:S02]  /*1880*/  SHF.L.W.U32.HI R93, R80, 0xf, R89 ;  /* 0x0000000f505d7819 */ /* 0x000fe40000010e59 */
[----:B------:R-:W-:Y:S02]  /*1890*/  SHF.L.W.U32.HI R58, R56, 0x18, R59 ;  /* 0x00000018383a7819 */ /* 0x000fe40000010e3b */
[----:B------:R-:W-:Y:S02]  /*18a0*/  SHF.L.W.U32.HI R92, R59, 0x18, R56 ;  /* 0x000000183b5c7819 */ /* 0x000fe40000010e38 */
[----:B------:R-:W-:Y:S02]  /*18b0*/  SHF.L.W.U32.HI R91, R91, 0x1, R42 ;  /* 0x000000015b5b7819 */ /* 0x000fe40000010e2a */
[----:B------:R-:W-:Y:S02]  /*18c0*/  LOP3.LUT R53, R82, R13, RZ, 0x3c, !PT ;  /* 0x0000000d52357212 */ /* 0x000fe400078e3cff */
[----:B------:R-:W-:-:S02]  /*18d0*/  SHF.L.W.U32.HI R84, R43, 0x15, R38 ;  /* 0x000000152b547819 */ /* 0x000fc40000010e26 */
[----:B------:R-:W-:Y:S02]  /*18e0*/  SHF.L.W.U32.HI R14, R35, 0x4, R34 ;  /* 0x00000004230e7819 */ /* 0x000fe40000010e22 */
[----:B------:R-:W-:Y:S02]  /*18f0*/  SHF.L.W.U32.HI R80, R34, 0x4, R35 ;  /* 0x0000000422507819 */ /* 0x000fe40000010e23 */
[----:B------:R-:W-:Y:S02]  /*1900*/  LOP3.LUT R83, R77, R83, RZ, 0x3c, !PT ;  /* 0x000000534d537212 */ /* 0x000fe400078e3cff */
[----:B------:R-:W-:Y:S02]  /*1910*/  LOP3.LUT R42, R82, R81, RZ, 0x3c, !PT ;  /* 0x00000051522a7212 */ /* 0x000fe400078e3cff */
[----:B------:R-:W-:Y:S02]  /*1920*/  SHF.L.W.U32.HI R56, R95, 0x9, R94 ;  /* 0x000000095f387819 */ /* 0x000fe40000010e5e */
[----:B------:R-:W-:-:S02]  /*1930*/  LOP3.LUT R26, R85, R26, RZ, 0x3c, !PT ;  /* 0x0000001a551a7212 */ /* 0x000fc400078e3cff */
[----:B------:R-:W-:Y:S02]  /*1940*/  SHF.L.W.U32.HI R43, R38, 0x15, R43 ;  /* 0x00000015262b7819 */ /* 0x000fe40000010e2b */
[----:B------:R-:W-:Y:S02]  /*1950*/  SHF.L.W.U32.HI R13, R54, 0x1b, R97 ;  /* 0x0000001b360d7819 */ /* 0x000fe40000010e61 */
[----:B------:R-:W-:Y:S02]  /*1960*/  SHF.L.W.U32.HI R35, R97, 0x1b, R54 ;  /* 0x0000001b61237819 */ /* 0x000fe40000010e36 */
[----:B------:R-:W-:Y:S02]  /*1970*/  SHF.L.W.U32.HI R94, R94, 0x9, R95 ;  /* 0x000000095e5e7819 */ /* 0x000fe40000010e5f */
[----:B------:R-:W-:Y:S02]  /*1980*/  SHF.L.W.U32.HI R39, R21, 0xb, R20 ;  /* 0x0000000b15277819 */ /* 0x000fe40000010e14 */
[----:B------:R-:W-:-:S02]  /*1990*/  SHF.L.W.U32.HI R38, R20, 0xb, R21 ;  /* 0x0000000b14267819 */ /* 0x000fc40000010e15 */
        /* <DEDUP_REMOVED lines=24> */
[----:B------:R-:W-:Y:S02]  /*1b20*/  LOP3.LUT R83, R95, R59, R54, 0xb4, !PT ;  /* 0x0000003b5f537212 */ /* 0x000fe400078eb436 */
[----:B------:R-:W-:Y:S02]  /*1b30*/  LOP3.LUT R79, R54, R94, R59, 0xb4, !PT ;  /* 0x0000005e364f7212 */ /* 0x000fe400078eb43b */
[----:B------:R-:W-:Y:S02]  /*1b40*/  LOP3.LUT R60, R59, R81, R94, 0xb4, !PT ;  /* 0x000000513b3c7212 */ /* 0x000fe400078eb45e */
[----:B------:R-:W-:Y:S02]  /*1b50*/  LOP3.LUT R59, R94, R95, R81, 0xb4, !PT ;  /* 0x0000005f5e3b7212 */ /* 0x000fe400078eb451 */
[----:B------:R-:W-:Y:S02]  /*1b60*/  LOP3.LUT R52, R81, R54, R95, 0xb4, !PT ;  /* 0x0000003651347212 */ /* 0x000fe400078eb45f */
[----:B------:R-:W-:-:S02]  /*1b70*/  SHF.L.W.U32.HI R25, R3, 0xd, R2 ;  /* 0x0000000d03197819 */ /* 0x000fc40000010e02 */
[----:B------:R-:W-:Y:S02]  /*1b80*/  SHF.L.W.U32.HI R31, R2, 0xd, R3 ;  /* 0x0000000d021f7819 */ /* 0x000fe40000010e03 */
[----:B------:R-:W-:Y:S02]  /*1b90*/  LOP3.LUT R81, R55, R89, R22, 0xb4, !PT ;  /* 0x0000005937517212 */ /* 0x000fe400078eb416 */
[----:B------:R-:W-:Y:S02]  /*1ba0*/  LOP3.LUT R78, R22, R56, R89, 0xb4, !PT ;  /* 0x00000038164e7212 */ /* 0x000fe400078eb459 */
[----:B------:R-:W-:Y:S02]  /*1bb0*/  LOP3.LUT R57, R89, R23, R56, 0xb4, !PT ;  /* 0x0000001759397212 */ /* 0x000fe400078eb438 */
[----:B------:R-:W-:Y:S02]  /*1bc0*/  SHF.L.W.U32.HI R37, R26, 0x14, R51 ;  /* 0x000000141a257819 */ /* 0x000fe40000010e33 */
[----:B------:R-:W-:-:S02]  /*1bd0*/  LOP3.LUT R56, R56, R55, R23, 0xb4, !PT ;  /* 0x0000003738387212 */ /* 0x000fc400078eb417 */
[----:B------:R-:W-:Y:S02]  /*1be0*/  LOP3.LUT R53, R23, R22, R55, 0xb4, !PT ;  /* 0x0000001617357212 */ /* 0x000fe400078eb437 */
[----:B------:R-:W-:Y:S02]  /*1bf0*/  LOP3.LUT R89, R18, R92, R93, 0xb4, !PT ;  /* 0x0000005c12597212 */ /* 0x000fe400078eb45d */
[----:B------:R-:W-:Y:S02]  /*1c00*/  LOP3.LUT R2, R80, R93, R18, 0xb4, !PT ;  /* 0x0000005d50027212 */ /* 0x000fe400078eb412 */
[----:B------:R-:W-:Y:S02]  /*1c10*/  SHF.L.W.U32.HI R26, R51, 0x14, R26 ;  /* 0x00000014331a7819 */ /* 0x000fe40000010e1a */
[----:B------:R-:W-:Y:S02]  /*1c20*/  LOP3.LUT R55, R92, R80, R35, 0xb4, !PT ;  /* 0x000000505c377212 */ /* 0x000fe400078eb423 */
[----:B------:R-:W-:-:S02]  /*1c30*/  LOP3.LUT R18, R35, R18, R80, 0xb4, !PT ;  /* 0x0000001223127212 */ /* 0x000fc400078eb450 */
[----:B------:R-:W-:Y:S02]  /*1c40*/  LOP3.LUT R80, R19, R58, R12, 0xb4, !PT ;  /* 0x0000003a13507212 */ /* 0x000fe400078eb40c */
[----:B------:R-:W-:Y:S02]  /*1c50*/  LOP3.LUT R51, R12, R13, R58, 0xb4, !PT ;  /* 0x0000000d0c337212 */ /* 0x000fe400078eb43a */
[----:B------:R-:W-:Y:S02]  /*1c60*/  LOP3.LUT R3, R14, R12, R19, 0xb4, !PT ;  /* 0x0000000c0e037212 */ /* 0x000fe400078eb413 */
[----:B------:R-:W-:Y:S02]  /*1c70*/  LOP3.LUT R58, R58, R14, R13, 0xb4, !PT ;  /* 0x0000000e3a3a7212 */ /* 0x000fe400078eb40d */
        /* <DEDUP_REMOVED lines=19> */
[----:B0-----:R-:W-:-:S02]  /*1db0*/  LOP3.LUT R36, R38, UR6, R85, 0x9c, !PT ;  /* 0x0000000626247c12 */ /* 0x001fc4000f8e9c55 */
[----:B------:R-:W-:Y:S02]  /*1dc0*/  LOP3.LUT R25, R25, R27, R42, 0xb4, !PT ;  /* 0x0000001b19197212 */ /* 0x000fe400078eb42a */
[----:B------:R-:W-:Y:S02]  /*1dd0*/  LOP3.LUT R26, R88, R26, R87, 0xb4, !PT ;  /* 0x0000001a581a7212 */ /* 0x000fe400078eb457 */
[----:B------:R-:W-:Y:S02]  /*1de0*/  LOP3.LUT R27, R42, R37, R27, 0xb4, !PT ;  /* 0x000000252a1b7212 */ /* 0x000fe400078eb41b */
[-CC-:B------:R-:W-:Y:S02]  /*1df0*/  LOP3.LUT R90, R32, R77.reuse, R40.reuse, 0x6, !PT ;  /* 0x0000004d205a7212 */ /* 0x180fe400078e0628 */
[----:B------:R-:W-:Y:S02]  /*1e00*/  LOP3.LUT R87, R85, R77, R40, 0x90, !PT ;  /* 0x0000004d55577212 */ /* 0x000fe400078e9028 */
[----:B------:R-:W-:-:S02]  /*1e10*/  LOP3.LUT R37, R39, UR7, R86, 0x9c, !PT ;  /* 0x0000000727257c12 */ /* 0x000fc4000f8e9c56 */
[----:B------:R-:W-:Y:S02]  /*1e20*/  LOP3.LUT R40, R36, R77, R40, 0x96, !PT ;  /* 0x0000004d24287212 */ /* 0x000fe400078e9628 */
[-CC-:B------:R-:W-:Y:S02]  /*1e30*/  LOP3.LUT R77, R33, R82.reuse, R41.reuse, 0x6, !PT ;  /* 0x00000052214d7212 */ /* 0x180fe400078e0629 */
[----:B------:R-:W-:Y:S02]  /*1e40*/  LOP3.LUT R88, R86, R82, R41, 0x90, !PT ;  /* 0x0000005256587212 */ /* 0x000fe400078e9029 */
[----:B------:R-:W-:Y:S02]  /*1e50*/  LOP3.LUT R42, R85, R43, R38, 0xb4, !PT ;  /* 0x0000002b552a7212 */ /* 0x000fe400078eb426 */
[----:B------:R-:W-:Y:S02]  /*1e60*/  LOP3.LUT R36, R38, R32, R43, 0xb4, !PT ;  /* 0x0000002026247212 */ /* 0x000fe400078eb42b */
[----:B------:R-:W-:-:S02]  /*1e70*/  LOP3.LUT R41, R37, R82, R41, 0x96, !PT ;  /* 0x0000005225297212 */ /* 0x000fc400078e9629 */
[----:B------:R-:W-:Y:S02]  /*1e80*/  LOP3.LUT R38, R43, R90, RZ, 0x3c, !PT ;  /* 0x0000005a2b267212 */ /* 0x000fe400078e3cff */
[----:B------:R-:W-:Y:S02]  /*1e90*/  LOP3.LUT R43, R86, R84, R39, 0xb4, !PT ;  /* 0x00000054562b7212 */ /* 0x000fe400078eb427 */
[----:B------:R-:W-:Y:S02]  /*1ea0*/  LOP3.LUT R37, R39, R33, R84, 0xb4, !PT ;  /* 0x0000002127257212 */ /* 0x000fe400078eb454 */
[----:B------:R-:W-:Y:S02]  /*1eb0*/  LOP3.LUT R32, R32, R87, RZ, 0x3c, !PT ;  /* 0x0000005720207212 */ /* 0x000fe400078e3cff */
[----:B------:R-:W-:Y:S02]  /*1ec0*/  LOP3.LUT R39, R84, R77, RZ, 0x3c, !PT ;  /* 0x0000004d54277212 */ /* 0x000fe400078e3cff */
[----:B------:R-:W-:Y:S01]  /*1ed0*/  LOP3.LUT R33, R33, R88, RZ, 0x3c, !PT ;  /* 0x0000005821217212 */ /* 0x000fe200078e3cff */
[----:B------:R-:W-:Y:S06]  /*1ee0*/  BRA.U UP0, `(.L_x_1) ;  /* 0xfffffff100ec7547 */ /* 0x000fec000b83ffff */
[----:B------:R-:W0:Y:S02]  /*1ef0*/  LDC.64 R2, c[0x0][0x390] ;  /* 0x0000e400ff027b82 */ /* 0x000e240000000a00 */
[----:B0-----:R0:W2:Y:S01]  /*1f00*/  LDG.E R19, desc[UR8][R2.64] ;  /* 0x0000000802137981 */ /* 0x0010a2000c1e1900 */
[--C-:B------:R-:W-:Y:S02]  /*1f10*/  SHF.R.U32.HI R13, RZ, 0x10, R43.reuse ;  /* 0x00000010ff0d7819 */ /* 0x100fe4000001162b */
[--C-:B------:R-:W-:Y:S02]  /*1f20*/  SHF.R.U32.HI R16, RZ, 0x18, R43.reuse ;  /* 0x00000018ff107819 */ /* 0x100fe4000001162b */
[----:B------:R-:W-:Y:S02]  /*1f30*/  SHF.R.U32.HI R12, RZ, 0x8, R43 ;  /* 0x00000008ff0c7819 */ /* 0x000fe4000001162b */
[----:B------:R-:W-:Y:S02]  /*1f40*/  PRMT R16, R13, 0x3340, R16 ;  /* 0x000033400d107816 */ /* 0x000fe40000000010 */
[----:B------:R-:W-:-:S02]  /*1f50*/  PRMT R43, R43, 0x3340, R12 ;  /* 0x000033402b2b7816 */ /* 0x000fc4000000000c */
[--C-:B------:R-:W-:Y:S02]  /*1f60*/  SHF.R.U32.HI R14, RZ, 0x8, R39.reuse ;  /* 0x00000008ff0e7819 */ /* 0x100fe40000011627 */
[--C-:B------:R-:W-:Y:S02]  /*1f70*/  SHF.R.U32.HI R12, RZ, 0x10, R39.reuse ;  /* 0x00000010ff0c7819 */ /* 0x100fe40000011627 */
[--C-:B------:R-:W-:Y:S02]  /*1f80*/  SHF.R.U32.HI R15, RZ, 0x18, R39.reuse ;  /* 0x00000018ff0f7819 */ /* 0x100fe40000011627 */
[C-C-:B------:R-:W-:Y:S02]  /*1f90*/  SHF.R.U64 R18, R38.reuse, 0x10, R39.reuse ;  /* 0x0000001026127819 */ /* 0x140fe40000001227 */
[----:B------:R-:W-:Y:S02]  /*1fa0*/  SHF.R.U64 R13, R38, 0x18, R39 ;  /* 0x00000018260d7819 */ /* 0x000fe40000001227 */
[----:B0-----:R-:W-:-:S02]  /*1fb0*/  PRMT R2, R39, 0x3340, R14 ;  /* 0x0000334027027816 */ /* 0x001fc4000000000e */
[----:B------:R-:W-:Y:S02]  /*1fc0*/  PRMT R15, R12, 0x3340, R15 ;  /* 0x000033400c0f7816 */ /* 0x000fe4000000000f */
[----:B------:R-:W-:Y:S02]  /*1fd0*/  PRMT R14, R18, 0x3340, R13 ;  /* 0x00003340120e7816 */ /* 0x000fe4000000000d */
[--C-:B------:R-:W-:Y:S02]  /*1fe0*/  SHF.R.U32.HI R12, RZ, 0x10, R37.reuse ;  /* 0x00000010ff0c7819 */ /* 0x100fe40000011625 */
[--C-:B------:R-:W-:Y:S02]  /*1ff0*/  SHF.R.U32.HI R13, RZ, 0x18, R37.reuse ;  /* 0x00000018ff0d7819 */ /* 0x100fe40000011625 */
[----:B------:R-:W-:Y:S02]  /*2000*/  SHF.R.U32.HI R18, RZ, 0x8, R37 ;  /* 0x00000008ff127819 */ /* 0x000fe40000011625 */
[----:B------:R-:W-:-:S02]  /*2010*/  SHF.R.U64 R3, R38, 0x8, R39 ;  /* 0x0000000826037819 */ /* 0x000fc40000001227 */
[C-C-:B------:R-:W-:Y:S02]  /*2020*/  SHF.R.U64 R20, R36.reuse, 0x10, R37.reuse ;  /* 0x0000001024147819 */ /* 0x140fe40000001225 */
[C-C-:B------:R-:W-:Y:S02]  /*2030*/  SHF.R.U64 R17, R36.reuse, 0x18, R37.reuse ;  /* 0x0000001824117819 */ /* 0x140fe40000001225 */
[----:B------:R-:W-:Y:S02]  /*2040*/  SHF.R.U64 R21, R36, 0x8, R37 ;  /* 0x0000000824157819 */ /* 0x000fe40000001225 */
        /* <DEDUP_REMOVED lines=9> */
[----:B------:R-:W-:-:S03]  /*20e0*/  PRMT R2, R43, 0x5410, R16 ;  /* 0x000054102b027816 */ /* 0x000fc60000000010 */
[----:B------:R0:W-:Y:S04]  /*20f0*/  STL.128 [R1+0x1a0], R12 ;  /* 0x0001a00c01007387 */ /* 0x0001e80000100c00 */
[----:B------:R0:W-:Y:S01]  /*2100*/  STL [R1+0x19c], R2 ;  /* 0x00019c0201007387 */ /* 0x0001e20000100800 */
[----:B--2---:R-:W-:-:S13]  /*2110*/  ISETP.NE.AND P0, PT, R19, RZ, PT ;  /* 0x000000ff1300720c */ /* 0x004fda0003f05270 */
[----:B0-----:R-:W-:Y:S05]  /*2120*/  @!P0 BRA `(.L_x_2) ;  /* 0x0000000000508947 */ /* 0x001fea0003800000 */
[----:B------:R-:W-:Y:S01]  /*2130*/  BSSY.RECONVERGENT B0, `(.L_x_3) ;  /* 0x0000011000007945 */ /* 0x000fe20003800200 */
[----:B------:R-:W-:Y:S01]  /*2140*/  IMAD.MOV.U32 R2, RZ, RZ, RZ ;  /* 0x000000ffff027224 */ /* 0x000fe200078e00ff */
[----:B------:R-:W0:Y:S06]  /*2150*/  LDCU.64 UR4, c[0x0][0x388] ;  /* 0x00007100ff0477ac */ /* 0x000e2c0008000a00 */
.L_x_4:
[C---:B------:R-:W-:Y:S02]  /*2160*/  LEA.HI R3, R2.reuse, R1, RZ, 0x1f ;  /* 0x0000000102037211 */ /* 0x040fe400078ff8ff */
[----:B0-----:R-:W-:-:S04]  /*2170*/  IADD3 R12, P0, PT, R2, UR4, RZ ;  /* 0x00000004020c7c10 */ /* 0x001fc8000ff1e0ff */
[----:B------:R-:W2:Y:S01]  /*2180*/  LDL.U8 R3, [R3+0x19c] ;  /* 0x00019c0003037983 */ /* 0x000ea20000100000 */
[----:B------:R-:W-:-:S06]  /*2190*/  IMAD.X R13, RZ, RZ, UR5, P0 ;  /* 0x00000005ff0d7e24 */ /* 0x000fcc00080e06ff */
[----:B------:R-:W3:Y:S01]  /*21a0*/  LDG.E.U8 R13, desc[UR8][R12.64] ;  /* 0x000000080c0d7981 */ /* 0x000ee2000c1e1100 */
[C---:B------:R-:W-:Y:S01]  /*21b0*/  LOP3.LUT R14, R2.reuse, 0x1, RZ, 0xc0, !PT ;  /* 0x00000001020e7812 */ /* 0x040fe200078ec0ff */
[----:B------:R-:W-:-:S03]  /*21c0*/  VIADD R2, R2, 0x1 ;  /* 0x0000000102027836 */ /* 0x000fc60000000000 */
[----:B------:R-:W-:Y:S02]  /*21d0*/  ISETP.NE.U32.AND P0, PT, R14, 0x1, PT ;  /* 0x000000010e00780c */ /* 0x000fe40003f05070 */
[----:B--2---:R-:W-:-:S11]  /*21e0*/  SHF.R.U32.HI R14, RZ, 0x4, R3 ;  /* 0x00000004ff0e7819 */ /* 0x004fd60000011603 */
[----:B------:R-:W-:Y:S02]  /*21f0*/  @!P0 LOP3.LUT R14, R3, 0xf, RZ, 0xc0, !PT ;  /* 0x0000000f030e8812 */ /* 0x000fe400078ec0ff */
[----:B------:R-:W-:Y:S02]  /*2200*/  ISETP.GE.U32.AND P0, PT, R2, R19, PT ;  /* 0x000000130200720c */ /* 0x000fe40003f06070 */
[----:B------:R-:W-:-:S04]  /*2210*/  LOP3.LUT R14, R14, 0xff, RZ, 0xc0, !PT ;  /* 0x000000ff0e0e7812 */ /* 0x000fc800078ec0ff */
[----:B---3--:R-:W-:-:S13]  /*2220*/  ISETP.EQ.AND P1, PT, R13, R14, PT ;  /* 0x0000000e0d00720c */ /* 0x008fda0003f22270 */
[----:B------:R-:W-:Y:S05]  /*2230*/  @!P0 BRA P1, `(.L_x_4) ;  /* 0xfffffffc00c88947 */ /* 0x000fea000083ffff */
[----:B------:R-:W-:Y:S05]  /*2240*/  BSYNC.RECONVERGENT B0 ;  /* 0x0000000000007941 */ /* 0x000fea0003800200 */
.L_x_3:
[----:B------:R-:W-:-:S13]  /*2250*/  ISETP.NE.AND P0, PT, R13, R14, PT ;  /* 0x0000000e0d00720c */ /* 0x000fda0003f05270 */
[----:B------:R-:W-:Y:S05]  /*2260*/  @P0 EXIT ;  /* 0x000000000000094d */ /* 0x000fea0003800000 */
.L_x_2:
[----:B------:R-:W0:Y:S01]  /*2270*/  LDCU.64 UR4, c[0x0][0x3b0] ;  /* 0x00007600ff0477ac */ /* 0x000e220008000a00 */
[----:B------:R-:W-:Y:S02]  /*2280*/  IMAD.MOV.U32 R13, RZ, RZ, 0x1 ;  /* 0x00000001ff0d7424 */ /* 0x000fe400078e00ff */
[----:B------:R-:W-:Y:S02]  /*2290*/  IMAD.MOV.U32 R12, RZ, RZ, RZ ;  /* 0x000000ffff0c7224 */ /* 0x000fe400078e00ff */
[----:B0-----:R-:W-:Y:S02]  /*22a0*/  IMAD.U32 R2, RZ, RZ, UR4 ;  /* 0x00000004ff027e24 */ /* 0x001fe4000f8e00ff */
[----:B------:R-:W-:-:S05]  /*22b0*/  IMAD.U32 R3, RZ, RZ, UR5 ;  /* 0x00000005ff037e24 */ /* 0x000fca000f8e00ff */
[----:B------:R-:W2:Y:S02]  /*22c0*/  ATOMG.E.CAS.STRONG.GPU PT, R2, [R2], R12, R13 ;  /* 0x0000000c020273a9 */ /* 0x000ea400001ee10d */
[----:B--2---:R-:W-:-:S13]  /*22d0*/  ISETP.NE.AND P0, PT, R2, RZ, PT ;  /* 0x000000ff0200720c */ /* 0x004fda0003f05270 */
[----:B------:R-:W-:Y:S05]  /*22e0*/  @P0 EXIT ;  /* 0x000000000000094d */ /* 0x000fea0003800000 */
[----:B------:R-:W0:Y:S02]  /*22f0*/  LDC.64 R2, c[0x0][0x3a8] ;  /* 0x0000ea00ff027b82 */ /* 0x000e240000000a00 */
[----:B0-----:R-:W-:Y:S04]  /*2300*/  STG.E.U8 desc[UR8][R2.64], R8 ;  /* 0x0000000802007986 */ /* 0x001fe8000c101108 */
[----:B------:R-:W-:Y:S04]  /*2310*/  STG.E.U8 desc[UR8][R2.64+0x1], R75 ;  /* 0x0000014b02007986 */ /* 0x000fe8000c101108 */
        /* <DEDUP_REMOVED lines=29> */
[----:B------:R-:W-:Y:S01]  /*24f0*/  STG.E.U8 desc[UR8][R2.64+0x1e], R50 ;  /* 0x00001e3202007986 */ /* 0x000fe2000c101108 */
[----:B------:R-:W-:Y:S05]  /*2500*/  EXIT ;  /* 0x000000000000794d */ /* 0x000fea0003800000 */
.L_x_5:
[----:B------:R-:W-:-:S00]  /*2510*/  BRA `(.L_x_5) ;  /* 0xfffffffc00fc7947 */ /* 0x000fc0000383ffff */
[----:B------:R-:W-:-:S00]  /*2520*/  NOP ;  /* 0x0000000000007918 */ /* 0x000fc00000000000 */
        /* <DEDUP_REMOVED lines=13> */
.L_x_6:


//--------------------- .nv.shared.reserved.0     --------------------------
	.section	.nv.shared.reserved.0,"aw",@nobits
	.weak		__nv_reservedSMEM_offset_0_alias
	.size		__nv_reservedSMEM_offset_0_alias, 0, 64
	.other		__nv_reservedSMEM_offset_0_alias,@"STO_CUDA_RESERVED_SHARED STV_DEFAULT"
__nv_reservedSMEM_offset_0_alias:
	.zero		0
	.zero		64


//--------------------- .nv.constant0.vanity_search --------------------------
	.section	.nv.constant0.vanity_search,"a",@progbits
	.sectionflags	@""
	.align	4
.nv.constant0.vanity_search:
	.zero		952


//--------------------- SYMBOLS --------------------------

	.type		.nv.reservedSmem.offset0,@object
	.size		.nv.reservedSmem.offset0,0x4
